//
// Generated by NVIDIA NVVM Compiler
//
// Compiler Build ID: CL-36424714
// Cuda compilation tools, release 13.0, V13.0.88
// Based on NVVM 20.0.0
//

.version 9.0
.target sm_100
.address_size 64

	// .globl	ttm_trend_batch_prefix_f64

.visible .entry ttm_trend_batch_prefix_f64(
	.param .u64 .ptr .align 1 ttm_trend_batch_prefix_f64_param_0,
	.param .u64 .ptr .align 1 ttm_trend_batch_prefix_f64_param_1,
	.param .u64 .ptr .align 1 ttm_trend_batch_prefix_f64_param_2,
	.param .u64 .ptr .align 1 ttm_trend_batch_prefix_f64_param_3,
	.param .u32 ttm_trend_batch_prefix_f64_param_4,
	.param .u32 ttm_trend_batch_prefix_f64_param_5,
	.param .u32 ttm_trend_batch_prefix_f64_param_6,
	.param .u64 .ptr .align 1 ttm_trend_batch_prefix_f64_param_7
)
{
	.reg .pred 	%p<12>;
	.reg .b32 	%r<26>;
	.reg .b32 	%f<5>;
	.reg .b64 	%rd<30>;
	.reg .b64 	%fd<11>;

	ld.param.u64 	%rd6, [ttm_trend_batch_prefix_f64_param_0];
	ld.param.u64 	%rd7, [ttm_trend_batch_prefix_f64_param_1];
	ld.param.u64 	%rd4, [ttm_trend_batch_prefix_f64_param_2];
	ld.param.u64 	%rd5, [ttm_trend_batch_prefix_f64_param_3];
	ld.param.u32 	%r13, [ttm_trend_batch_prefix_f64_param_4];
	ld.param.u32 	%r14, [ttm_trend_batch_prefix_f64_param_5];
	ld.param.u32 	%r15, [ttm_trend_batch_prefix_f64_param_6];
	ld.param.u64 	%rd8, [ttm_trend_batch_prefix_f64_param_7];
	cvta.to.global.u64 	%rd1, %rd8;
	cvta.to.global.u64 	%rd2, %rd7;
	cvta.to.global.u64 	%rd3, %rd6;
	mov.u32 	%r1, %ctaid.x;
	setp.ge.s32 	%p1, %r1, %r15;
	@%p1 bra 	$L__BB0_10;
	cvta.to.global.u64 	%rd9, %rd4;
	cvta.to.global.u64 	%rd10, %rd5;
	mul.wide.u32 	%rd11, %r1, 4;
	add.s64 	%rd12, %rd9, %rd11;
	ld.global.nc.u32 	%r2, [%rd12];
	add.s64 	%rd13, %rd10, %rd11;
	ld.global.nc.u32 	%r16, [%rd13];
	setp.lt.s32 	%p2, %r2, 1;
	max.s32 	%r17, %r16, %r14;
	setp.ge.s32 	%p3, %r17, %r13;
	or.pred  	%p4, %p3, %p2;
	@%p4 bra 	$L__BB0_10;
	mul.lo.s32 	%r4, %r13, %r1;
	mov.u32 	%r5, %tid.x;
	setp.ge.s32 	%p5, %r5, %r13;
	@%p5 bra 	$L__BB0_5;
	mov.u32 	%r6, %ntid.x;
	mov.u32 	%r24, %r5;
$L__BB0_4:
	add.s32 	%r18, %r24, %r4;
	mul.wide.s32 	%rd14, %r18, 4;
	add.s64 	%rd15, %rd1, %rd14;
	mov.b32 	%r19, 0;
	st.global.u32 	[%rd15], %r19;
	add.s32 	%r24, %r24, %r6;
	setp.lt.s32 	%p6, %r24, %r13;
	@%p6 bra 	$L__BB0_4;
$L__BB0_5:
	bar.sync 	0;
	cvt.rn.f64.u32 	%fd2, %r2;
	rcp.rn.f64 	%fd1, %fd2;
	setp.ne.s32 	%p7, %r5, 0;
	@%p7 bra 	$L__BB0_7;
	mul.wide.s32 	%rd16, %r16, 8;
	add.s64 	%rd17, %rd3, %rd16;
	ld.global.nc.f64 	%fd3, [%rd17];
	mul.f64 	%fd4, %fd1, %fd3;
	mul.wide.s32 	%rd18, %r16, 4;
	add.s64 	%rd19, %rd2, %rd18;
	ld.global.nc.f32 	%f1, [%rd19];
	cvt.f64.f32 	%fd5, %f1;
	setp.lt.f64 	%p8, %fd4, %fd5;
	selp.f32 	%f2, 0f3F800000, 0f00000000, %p8;
	add.s32 	%r20, %r16, %r4;
	mul.wide.s32 	%rd20, %r20, 4;
	add.s64 	%rd21, %rd1, %rd20;
	st.global.f32 	[%rd21], %f2;
$L__BB0_7:
	bar.sync 	0;
	add.s32 	%r21, %r5, %r16;
	add.s32 	%r25, %r21, 1;
	setp.ge.s32 	%p9, %r25, %r13;
	@%p9 bra 	$L__BB0_10;
	mov.u32 	%r10, %ntid.x;
$L__BB0_9:
	mul.wide.s32 	%rd22, %r25, 8;
	add.s64 	%rd23, %rd3, %rd22;
	ld.global.nc.f64 	%fd6, [%rd23];
	sub.s32 	%r22, %r25, %r2;
	mul.wide.s32 	%rd24, %r22, 8;
	add.s64 	%rd25, %rd3, %rd24;
	ld.global.nc.f64 	%fd7, [%rd25];
	sub.f64 	%fd8, %fd6, %fd7;
	mul.f64 	%fd9, %fd1, %fd8;
	mul.wide.s32 	%rd26, %r25, 4;
	add.s64 	%rd27, %rd2, %rd26;
	ld.global.nc.f32 	%f3, [%rd27];
	cvt.f64.f32 	%fd10, %f3;
	setp.lt.f64 	%p10, %fd9, %fd10;
	selp.f32 	%f4, 0f3F800000, 0f00000000, %p10;
	add.s32 	%r23, %r25, %r4;
	mul.wide.s32 	%rd28, %r23, 4;
	add.s64 	%rd29, %rd1, %rd28;
	st.global.f32 	[%rd29], %f4;
	add.s32 	%r25, %r25, %r10;
	setp.lt.s32 	%p11, %r25, %r13;
	@%p11 bra 	$L__BB0_9;
$L__BB0_10:
	ret;

}
	// .globl	ttm_trend_many_series_one_param_time_major_f32
.visible .entry ttm_trend_many_series_one_param_time_major_f32(
	.param .u64 .ptr .align 1 ttm_trend_many_series_one_param_time_major_f32_param_0,
	.param .u64 .ptr .align 1 ttm_trend_many_series_one_param_time_major_f32_param_1,
	.param .u64 .ptr .align 1 ttm_trend_many_series_one_param_time_major_f32_param_2,
	.param .u32 ttm_trend_many_series_one_param_time_major_f32_param_3,
	.param .u32 ttm_trend_many_series_one_param_time_major_f32_param_4,
	.param .u32 ttm_trend_many_series_one_param_time_major_f32_param_5,
	.param .u64 .ptr .align 1 ttm_trend_many_series_one_param_time_major_f32_param_6
)
{
	.reg .pred 	%p<33>;
	.reg .b32 	%r<116>;
	.reg .b32 	%f<52>;
	.reg .b64 	%rd<228>;
	.reg .b64 	%fd<122>;

	ld.param.u64 	%rd22, [ttm_trend_many_series_one_param_time_major_f32_param_0];
	ld.param.u64 	%rd23, [ttm_trend_many_series_one_param_time_major_f32_param_1];
	ld.param.u64 	%rd21, [ttm_trend_many_series_one_param_time_major_f32_param_2];
	ld.param.u32 	%r49, [ttm_trend_many_series_one_param_time_major_f32_param_3];
	ld.param.u32 	%r50, [ttm_trend_many_series_one_param_time_major_f32_param_4];
	ld.param.u32 	%r51, [ttm_trend_many_series_one_param_time_major_f32_param_5];
	ld.param.u64 	%rd24, [ttm_trend_many_series_one_param_time_major_f32_param_6];
	cvta.to.global.u64 	%rd1, %rd22;
	cvta.to.global.u64 	%rd2, %rd24;
	cvta.to.global.u64 	%rd3, %rd23;
	mov.u32 	%r52, %ctaid.x;
	mov.u32 	%r53, %ntid.x;
	mov.u32 	%r54, %tid.x;
	mad.lo.s32 	%r1, %r52, %r53, %r54;
	setp.ge.s32 	%p1, %r1, %r49;
	@%p1 bra 	$L__BB1_36;
	min.s32 	%r55, %r50, %r51;
	setp.lt.s32 	%p2, %r55, 1;
	@%p2 bra 	$L__BB1_36;
	cvt.s64.s32 	%rd4, %r1;
	cvta.to.global.u64 	%rd25, %rd21;
	mul.wide.s32 	%rd26, %r1, 4;
	add.s64 	%rd27, %rd25, %rd26;
	ld.global.nc.u32 	%r2, [%rd27];
	setp.ge.u32 	%p3, %r2, %r50;
	@%p3 bra 	$L__BB1_36;
	add.s32 	%r113, %r2, %r51;
	add.s32 	%r4, %r113, -1;
	setp.lt.s32 	%p4, %r113, 2;
	@%p4 bra 	$L__BB1_15;
	cvt.s64.s32 	%rd5, %r49;
	min.u32 	%r5, %r4, %r50;
	and.b32  	%r6, %r5, 7;
	setp.lt.u32 	%p5, %r5, 8;
	mov.b32 	%r103, 0;
	@%p5 bra 	$L__BB1_7;
	and.b32  	%r103, %r5, 2147483640;
	neg.s32 	%r101, %r103;
	shl.b64 	%rd28, %rd4, 2;
	add.s64 	%rd225, %rd2, %rd28;
	shl.b64 	%rd7, %rd5, 5;
	shl.b64 	%rd8, %rd5, 2;
$L__BB1_6:
	.pragma "nounroll";
	mov.b32 	%r57, 0;
	st.global.u32 	[%rd225], %r57;
	add.s64 	%rd29, %rd225, %rd8;
	st.global.u32 	[%rd29], %r57;
	add.s64 	%rd30, %rd29, %rd8;
	st.global.u32 	[%rd30], %r57;
	add.s64 	%rd31, %rd30, %rd8;
	st.global.u32 	[%rd31], %r57;
	add.s64 	%rd32, %rd31, %rd8;
	st.global.u32 	[%rd32], %r57;
	add.s64 	%rd33, %rd32, %rd8;
	st.global.u32 	[%rd33], %r57;
	add.s64 	%rd34, %rd33, %rd8;
	st.global.u32 	[%rd34], %r57;
	add.s64 	%rd35, %rd34, %rd8;
	st.global.u32 	[%rd35], %r57;
	add.s32 	%r101, %r101, 8;
	add.s64 	%rd225, %rd225, %rd7;
	setp.ne.s32 	%p6, %r101, 0;
	@%p6 bra 	$L__BB1_6;
$L__BB1_7:
	setp.eq.s32 	%p7, %r6, 0;
	@%p7 bra 	$L__BB1_15;
	and.b32  	%r12, %r5, 3;
	setp.lt.u32 	%p8, %r6, 4;
	@%p8 bra 	$L__BB1_10;
	cvt.u64.u32 	%rd36, %r103;
	mad.lo.s64 	%rd37, %rd36, %rd5, %rd4;
	shl.b64 	%rd38, %rd37, 2;
	add.s64 	%rd39, %rd2, %rd38;
	mov.b32 	%r58, 0;
	st.global.u32 	[%rd39], %r58;
	shl.b64 	%rd40, %rd5, 2;
	add.s64 	%rd41, %rd39, %rd40;
	st.global.u32 	[%rd41], %r58;
	add.s64 	%rd42, %rd41, %rd40;
	st.global.u32 	[%rd42], %r58;
	add.s64 	%rd43, %rd42, %rd40;
	st.global.u32 	[%rd43], %r58;
	add.s32 	%r103, %r103, 4;
$L__BB1_10:
	setp.eq.s32 	%p9, %r12, 0;
	@%p9 bra 	$L__BB1_15;
	setp.eq.s32 	%p10, %r12, 1;
	@%p10 bra 	$L__BB1_13;
	cvt.u64.u32 	%rd44, %r103;
	mad.lo.s64 	%rd45, %rd44, %rd5, %rd4;
	shl.b64 	%rd46, %rd45, 2;
	add.s64 	%rd47, %rd2, %rd46;
	mov.b32 	%r59, 0;
	st.global.u32 	[%rd47], %r59;
	shl.b64 	%rd48, %rd5, 2;
	add.s64 	%rd49, %rd47, %rd48;
	st.global.u32 	[%rd49], %r59;
	add.s32 	%r103, %r103, 2;
$L__BB1_13:
	and.b32  	%r60, %r5, 1;
	setp.eq.b32 	%p11, %r60, 1;
	not.pred 	%p12, %p11;
	@%p12 bra 	$L__BB1_15;
	cvt.u64.u32 	%rd50, %r103;
	mad.lo.s64 	%rd51, %rd50, %rd5, %rd4;
	shl.b64 	%rd52, %rd51, 2;
	add.s64 	%rd53, %rd2, %rd52;
	mov.b32 	%r61, 0;
	st.global.u32 	[%rd53], %r61;
$L__BB1_15:
	setp.lt.s32 	%p13, %r50, %r113;
	@%p13 bra 	$L__BB1_36;
	cvt.s64.s32 	%rd11, %r49;
	add.s32 	%r62, %r2, 1;
	max.s32 	%r63, %r113, %r62;
	sub.s32 	%r17, %r63, %r2;
	and.b32  	%r18, %r17, 15;
	sub.s32 	%r64, %r2, %r63;
	setp.gt.u32 	%p14, %r64, -16;
	mov.f64 	%fd118, 0d0000000000000000;
	mov.u32 	%r108, %r2;
	@%p14 bra 	$L__BB1_20;
	add.s32 	%r106, %r2, 7;
	and.b32  	%r65, %r17, -16;
	neg.s32 	%r105, %r65;
	mov.f64 	%fd118, 0d0000000000000000;
$L__BB1_18:
	.pragma "nounroll";
	add.s32 	%r66, %r106, -7;
	cvt.u64.u32 	%rd54, %r66;
	mad.lo.s64 	%rd55, %rd54, %rd11, %rd4;
	shl.b64 	%rd56, %rd55, 2;
	add.s64 	%rd57, %rd1, %rd56;
	ld.global.nc.f32 	%f1, [%rd57];
	cvt.f64.f32 	%fd23, %f1;
	add.f64 	%fd24, %fd118, %fd23;
	add.s32 	%r67, %r106, -6;
	cvt.u64.u32 	%rd58, %r67;
	mad.lo.s64 	%rd59, %rd58, %rd11, %rd4;
	shl.b64 	%rd60, %rd59, 2;
	add.s64 	%rd61, %rd1, %rd60;
	ld.global.nc.f32 	%f2, [%rd61];
	cvt.f64.f32 	%fd25, %f2;
	add.f64 	%fd26, %fd24, %fd25;
	add.s32 	%r68, %r106, -5;
	cvt.u64.u32 	%rd62, %r68;
	mad.lo.s64 	%rd63, %rd62, %rd11, %rd4;
	shl.b64 	%rd64, %rd63, 2;
	add.s64 	%rd65, %rd1, %rd64;
	ld.global.nc.f32 	%f3, [%rd65];
	cvt.f64.f32 	%fd27, %f3;
	add.f64 	%fd28, %fd26, %fd27;
	add.s32 	%r69, %r106, -4;
	cvt.u64.u32 	%rd66, %r69;
	mad.lo.s64 	%rd67, %rd66, %rd11, %rd4;
	shl.b64 	%rd68, %rd67, 2;
	add.s64 	%rd69, %rd1, %rd68;
	ld.global.nc.f32 	%f4, [%rd69];
	cvt.f64.f32 	%fd29, %f4;
	add.f64 	%fd30, %fd28, %fd29;
	add.s32 	%r70, %r106, -3;
	cvt.u64.u32 	%rd70, %r70;
	mad.lo.s64 	%rd71, %rd70, %rd11, %rd4;
	shl.b64 	%rd72, %rd71, 2;
	add.s64 	%rd73, %rd1, %rd72;
	ld.global.nc.f32 	%f5, [%rd73];
	cvt.f64.f32 	%fd31, %f5;
	add.f64 	%fd32, %fd30, %fd31;
	add.s32 	%r71, %r106, -2;
	cvt.u64.u32 	%rd74, %r71;
	mad.lo.s64 	%rd75, %rd74, %rd11, %rd4;
	shl.b64 	%rd76, %rd75, 2;
	add.s64 	%rd77, %rd1, %rd76;
	ld.global.nc.f32 	%f6, [%rd77];
	cvt.f64.f32 	%fd33, %f6;
	add.f64 	%fd34, %fd32, %fd33;
	add.s32 	%r72, %r106, -1;
	cvt.u64.u32 	%rd78, %r72;
	mad.lo.s64 	%rd79, %rd78, %rd11, %rd4;
	shl.b64 	%rd80, %rd79, 2;
	add.s64 	%rd81, %rd1, %rd80;
	ld.global.nc.f32 	%f7, [%rd81];
	cvt.f64.f32 	%fd35, %f7;
	add.f64 	%fd36, %fd34, %fd35;
	add.s32 	%r73, %r106, 8;
	cvt.u64.u32 	%rd82, %r106;
	mad.lo.s64 	%rd83, %rd82, %rd11, %rd4;
	shl.b64 	%rd84, %rd83, 2;
	add.s64 	%rd85, %rd1, %rd84;
	ld.global.nc.f32 	%f8, [%rd85];
	cvt.f64.f32 	%fd37, %f8;
	add.f64 	%fd38, %fd36, %fd37;
	add.s32 	%r74, %r106, 1;
	cvt.u64.u32 	%rd86, %r74;
	mad.lo.s64 	%rd87, %rd86, %rd11, %rd4;
	shl.b64 	%rd88, %rd87, 2;
	add.s64 	%rd89, %rd1, %rd88;
	ld.global.nc.f32 	%f9, [%rd89];
	cvt.f64.f32 	%fd39, %f9;
	add.f64 	%fd40, %fd38, %fd39;
	add.s32 	%r75, %r106, 2;
	cvt.u64.u32 	%rd90, %r75;
	mad.lo.s64 	%rd91, %rd90, %rd11, %rd4;
	shl.b64 	%rd92, %rd91, 2;
	add.s64 	%rd93, %rd1, %rd92;
	ld.global.nc.f32 	%f10, [%rd93];
	cvt.f64.f32 	%fd41, %f10;
	add.f64 	%fd42, %fd40, %fd41;
	add.s32 	%r76, %r106, 3;
	cvt.u64.u32 	%rd94, %r76;
	mad.lo.s64 	%rd95, %rd94, %rd11, %rd4;
	shl.b64 	%rd96, %rd95, 2;
	add.s64 	%rd97, %rd1, %rd96;
	ld.global.nc.f32 	%f11, [%rd97];
	cvt.f64.f32 	%fd43, %f11;
	add.f64 	%fd44, %fd42, %fd43;
	add.s32 	%r77, %r106, 4;
	cvt.u64.u32 	%rd98, %r77;
	mad.lo.s64 	%rd99, %rd98, %rd11, %rd4;
	shl.b64 	%rd100, %rd99, 2;
	add.s64 	%rd101, %rd1, %rd100;
	ld.global.nc.f32 	%f12, [%rd101];
	cvt.f64.f32 	%fd45, %f12;
	add.f64 	%fd46, %fd44, %fd45;
	add.s32 	%r78, %r106, 5;
	cvt.u64.u32 	%rd102, %r78;
	mad.lo.s64 	%rd103, %rd102, %rd11, %rd4;
	shl.b64 	%rd104, %rd103, 2;
	add.s64 	%rd105, %rd1, %rd104;
	ld.global.nc.f32 	%f13, [%rd105];
	cvt.f64.f32 	%fd47, %f13;
	add.f64 	%fd48, %fd46, %fd47;
	add.s32 	%r79, %r106, 6;
	cvt.u64.u32 	%rd106, %r79;
	mad.lo.s64 	%rd107, %rd106, %rd11, %rd4;
	shl.b64 	%rd108, %rd107, 2;
	add.s64 	%rd109, %rd1, %rd108;
	ld.global.nc.f32 	%f14, [%rd109];
	cvt.f64.f32 	%fd49, %f14;
	add.f64 	%fd50, %fd48, %fd49;
	add.s32 	%r80, %r106, 7;
	cvt.u64.u32 	%rd110, %r80;
	mad.lo.s64 	%rd111, %rd110, %rd11, %rd4;
	shl.b64 	%rd112, %rd111, 2;
	add.s64 	%rd113, %rd1, %rd112;
	ld.global.nc.f32 	%f15, [%rd113];
	cvt.f64.f32 	%fd51, %f15;
	add.f64 	%fd52, %fd50, %fd51;
	cvt.u64.u32 	%rd114, %r73;
	mad.lo.s64 	%rd115, %rd114, %rd11, %rd4;
	shl.b64 	%rd116, %rd115, 2;
	add.s64 	%rd117, %rd1, %rd116;
	ld.global.nc.f32 	%f16, [%rd117];
	cvt.f64.f32 	%fd53, %f16;
	add.f64 	%fd118, %fd52, %fd53;
	add.s32 	%r106, %r106, 16;
	add.s32 	%r105, %r105, 16;
	setp.ne.s32 	%p15, %r105, 0;
	@%p15 bra 	$L__BB1_18;
	add.s32 	%r108, %r106, -7;
$L__BB1_20:
	setp.eq.s32 	%p16, %r18, 0;
	@%p16 bra 	$L__BB1_29;
	and.b32  	%r27, %r17, 7;
	setp.lt.u32 	%p17, %r18, 8;
	@%p17 bra 	$L__BB1_23;
	cvt.u64.u32 	%rd118, %r108;
	mad.lo.s64 	%rd119, %rd118, %rd11, %rd4;
	shl.b64 	%rd120, %rd119, 2;
	add.s64 	%rd121, %rd1, %rd120;
	ld.global.nc.f32 	%f17, [%rd121];
	cvt.f64.f32 	%fd55, %f17;
	add.f64 	%fd56, %fd118, %fd55;
	add.s32 	%r81, %r108, 1;
	cvt.u64.u32 	%rd122, %r81;
	mad.lo.s64 	%rd123, %rd122, %rd11, %rd4;
	shl.b64 	%rd124, %rd123, 2;
	add.s64 	%rd125, %rd1, %rd124;
	ld.global.nc.f32 	%f18, [%rd125];
	cvt.f64.f32 	%fd57, %f18;
	add.f64 	%fd58, %fd56, %fd57;
	add.s32 	%r82, %r108, 2;
	cvt.u64.u32 	%rd126, %r82;
	mad.lo.s64 	%rd127, %rd126, %rd11, %rd4;
	shl.b64 	%rd128, %rd127, 2;
	add.s64 	%rd129, %rd1, %rd128;
	ld.global.nc.f32 	%f19, [%rd129];
	cvt.f64.f32 	%fd59, %f19;
	add.f64 	%fd60, %fd58, %fd59;
	add.s32 	%r83, %r108, 3;
	cvt.u64.u32 	%rd130, %r83;
	mad.lo.s64 	%rd131, %rd130, %rd11, %rd4;
	shl.b64 	%rd132, %rd131, 2;
	add.s64 	%rd133, %rd1, %rd132;
	ld.global.nc.f32 	%f20, [%rd133];
	cvt.f64.f32 	%fd61, %f20;
	add.f64 	%fd62, %fd60, %fd61;
	add.s32 	%r84, %r108, 4;
	cvt.u64.u32 	%rd134, %r84;
	mad.lo.s64 	%rd135, %rd134, %rd11, %rd4;
	shl.b64 	%rd136, %rd135, 2;
	add.s64 	%rd137, %rd1, %rd136;
	ld.global.nc.f32 	%f21, [%rd137];
	cvt.f64.f32 	%fd63, %f21;
	add.f64 	%fd64, %fd62, %fd63;
	add.s32 	%r85, %r108, 5;
	cvt.u64.u32 	%rd138, %r85;
	mad.lo.s64 	%rd139, %rd138, %rd11, %rd4;
	shl.b64 	%rd140, %rd139, 2;
	add.s64 	%rd141, %rd1, %rd140;
	ld.global.nc.f32 	%f22, [%rd141];
	cvt.f64.f32 	%fd65, %f22;
	add.f64 	%fd66, %fd64, %fd65;
	add.s32 	%r86, %r108, 6;
	cvt.u64.u32 	%rd142, %r86;
	mad.lo.s64 	%rd143, %rd142, %rd11, %rd4;
	shl.b64 	%rd144, %rd143, 2;
	add.s64 	%rd145, %rd1, %rd144;
	ld.global.nc.f32 	%f23, [%rd145];
	cvt.f64.f32 	%fd67, %f23;
	add.f64 	%fd68, %fd66, %fd67;
	add.s32 	%r87, %r108, 7;
	cvt.u64.u32 	%rd146, %r87;
	mad.lo.s64 	%rd147, %rd146, %rd11, %rd4;
	shl.b64 	%rd148, %rd147, 2;
	add.s64 	%rd149, %rd1, %rd148;
	ld.global.nc.f32 	%f24, [%rd149];
	cvt.f64.f32 	%fd69, %f24;
	add.f64 	%fd118, %fd68, %fd69;
	add.s32 	%r108, %r108, 8;
$L__BB1_23:
	setp.eq.s32 	%p18, %r27, 0;
	@%p18 bra 	$L__BB1_29;
	and.b32  	%r30, %r17, 3;
	setp.lt.u32 	%p19, %r27, 4;
	@%p19 bra 	$L__BB1_26;
	cvt.u64.u32 	%rd150, %r108;
	mad.lo.s64 	%rd151, %rd150, %rd11, %rd4;
	shl.b64 	%rd152, %rd151, 2;
	add.s64 	%rd153, %rd1, %rd152;
	ld.global.nc.f32 	%f25, [%rd153];
	cvt.f64.f32 	%fd71, %f25;
	add.f64 	%fd72, %fd118, %fd71;
	add.s32 	%r88, %r108, 1;
	cvt.u64.u32 	%rd154, %r88;
	mad.lo.s64 	%rd155, %rd154, %rd11, %rd4;
	shl.b64 	%rd156, %rd155, 2;
	add.s64 	%rd157, %rd1, %rd156;
	ld.global.nc.f32 	%f26, [%rd157];
	cvt.f64.f32 	%fd73, %f26;
	add.f64 	%fd74, %fd72, %fd73;
	add.s32 	%r89, %r108, 2;
	cvt.u64.u32 	%rd158, %r89;
	mad.lo.s64 	%rd159, %rd158, %rd11, %rd4;
	shl.b64 	%rd160, %rd159, 2;
	add.s64 	%rd161, %rd1, %rd160;
	ld.global.nc.f32 	%f27, [%rd161];
	cvt.f64.f32 	%fd75, %f27;
	add.f64 	%fd76, %fd74, %fd75;
	add.s32 	%r90, %r108, 3;
	cvt.u64.u32 	%rd162, %r90;
	mad.lo.s64 	%rd163, %rd162, %rd11, %rd4;
	shl.b64 	%rd164, %rd163, 2;
	add.s64 	%rd165, %rd1, %rd164;
	ld.global.nc.f32 	%f28, [%rd165];
	cvt.f64.f32 	%fd77, %f28;
	add.f64 	%fd118, %fd76, %fd77;
	add.s32 	%r108, %r108, 4;
$L__BB1_26:
	setp.eq.s32 	%p20, %r30, 0;
	@%p20 bra 	$L__BB1_29;
	cvt.u64.u32 	%rd166, %r108;
	mad.lo.s64 	%rd167, %rd11, %rd166, %rd4;
	shl.b64 	%rd168, %rd167, 2;
	add.s64 	%rd226, %rd1, %rd168;
	shl.b64 	%rd13, %rd11, 2;
	neg.s32 	%r110, %r30;
$L__BB1_28:
	.pragma "nounroll";
	ld.global.nc.f32 	%f29, [%rd226];
	cvt.f64.f32 	%fd78, %f29;
	add.f64 	%fd118, %fd118, %fd78;
	add.s64 	%rd226, %rd226, %rd13;
	add.s32 	%r110, %r110, 1;
	setp.ne.s32 	%p21, %r110, 0;
	@%p21 bra 	$L__BB1_28;
$L__BB1_29:
	cvt.rn.f64.u32 	%fd79, %r51;
	rcp.rn.f64 	%fd14, %fd79;
	mul.f64 	%fd80, %fd14, %fd118;
	cvt.u64.u32 	%rd169, %r4;
	mad.lo.s64 	%rd170, %rd169, %rd11, %rd4;
	shl.b64 	%rd171, %rd170, 2;
	add.s64 	%rd172, %rd3, %rd171;
	ld.global.nc.f32 	%f30, [%rd172];
	cvt.f64.f32 	%fd81, %f30;
	setp.lt.f64 	%p22, %fd80, %fd81;
	selp.f32 	%f31, 0f3F800000, 0f00000000, %p22;
	add.s64 	%rd173, %rd2, %rd171;
	st.global.f32 	[%rd173], %f31;
	setp.le.s32 	%p23, %r50, %r113;
	@%p23 bra 	$L__BB1_36;
	sub.s32 	%r91, %r50, %r113;
	and.b32  	%r36, %r91, 3;
	setp.eq.s32 	%p24, %r36, 0;
	@%p24 bra 	$L__BB1_33;
	cvt.s64.s32 	%rd174, %r51;
	neg.s64 	%rd16, %rd174;
	cvt.u64.u32 	%rd175, %r113;
	mad.lo.s64 	%rd176, %rd11, %rd175, %rd4;
	shl.b64 	%rd227, %rd176, 2;
	shl.b64 	%rd18, %rd11, 2;
	neg.s32 	%r111, %r36;
$L__BB1_32:
	.pragma "nounroll";
	cvt.s64.s32 	%rd177, %r113;
	add.s64 	%rd178, %rd16, %rd177;
	mad.lo.s64 	%rd179, %rd11, %rd178, %rd4;
	add.s64 	%rd180, %rd1, %rd227;
	ld.global.nc.f32 	%f32, [%rd180];
	cvt.f64.f32 	%fd82, %f32;
	shl.b64 	%rd181, %rd179, 2;
	add.s64 	%rd182, %rd1, %rd181;
	ld.global.nc.f32 	%f33, [%rd182];
	cvt.f64.f32 	%fd83, %f33;
	sub.f64 	%fd84, %fd82, %fd83;
	add.f64 	%fd118, %fd118, %fd84;
	mul.f64 	%fd85, %fd14, %fd118;
	add.s64 	%rd183, %rd3, %rd227;
	ld.global.nc.f32 	%f34, [%rd183];
	cvt.f64.f32 	%fd86, %f34;
	setp.lt.f64 	%p25, %fd85, %fd86;
	selp.f32 	%f35, 0f3F800000, 0f00000000, %p25;
	add.s64 	%rd184, %rd2, %rd227;
	st.global.f32 	[%rd184], %f35;
	add.s32 	%r113, %r113, 1;
	add.s64 	%rd227, %rd227, %rd18;
	add.s32 	%r111, %r111, 1;
	setp.ne.s32 	%p26, %r111, 0;
	@%p26 bra 	$L__BB1_32;
$L__BB1_33:
	sub.s32 	%r92, %r2, %r50;
	add.s32 	%r93, %r92, %r51;
	setp.gt.u32 	%p27, %r93, -4;
	@%p27 bra 	$L__BB1_36;
	add.s32 	%r115, %r113, 1;
	sub.s32 	%r114, %r113, %r51;
$L__BB1_35:
	add.s32 	%r94, %r115, -1;
	cvt.u64.u32 	%rd185, %r94;
	mad.lo.s64 	%rd186, %rd185, %rd11, %rd4;
	shl.b64 	%rd187, %rd186, 2;
	add.s64 	%rd188, %rd1, %rd187;
	ld.global.nc.f32 	%f36, [%rd188];
	cvt.f64.f32 	%fd87, %f36;
	cvt.s64.s32 	%rd189, %r114;
	mad.lo.s64 	%rd190, %rd189, %rd11, %rd4;
	shl.b64 	%rd191, %rd190, 2;
	add.s64 	%rd192, %rd1, %rd191;
	ld.global.nc.f32 	%f37, [%rd192];
	cvt.f64.f32 	%fd88, %f37;
	sub.f64 	%fd89, %fd87, %fd88;
	add.f64 	%fd90, %fd118, %fd89;
	mul.f64 	%fd91, %fd14, %fd90;
	add.s64 	%rd193, %rd3, %rd187;
	ld.global.nc.f32 	%f38, [%rd193];
	cvt.f64.f32 	%fd92, %f38;
	setp.lt.f64 	%p28, %fd91, %fd92;
	selp.f32 	%f39, 0f3F800000, 0f00000000, %p28;
	add.s64 	%rd194, %rd2, %rd187;
	st.global.f32 	[%rd194], %f39;
	add.s32 	%r95, %r115, 2;
	cvt.u64.u32 	%rd195, %r115;
	mad.lo.s64 	%rd196, %rd195, %rd11, %rd4;
	shl.b64 	%rd197, %rd196, 2;
	add.s64 	%rd198, %rd1, %rd197;
	ld.global.nc.f32 	%f40, [%rd198];
	cvt.f64.f32 	%fd93, %f40;
	add.s32 	%r96, %r114, 1;
	cvt.s64.s32 	%rd199, %r96;
	mad.lo.s64 	%rd200, %rd199, %rd11, %rd4;
	shl.b64 	%rd201, %rd200, 2;
	add.s64 	%rd202, %rd1, %rd201;
	ld.global.nc.f32 	%f41, [%rd202];
	cvt.f64.f32 	%fd94, %f41;
	sub.f64 	%fd95, %fd93, %fd94;
	add.f64 	%fd96, %fd90, %fd95;
	mul.f64 	%fd97, %fd14, %fd96;
	add.s64 	%rd203, %rd3, %rd197;
	ld.global.nc.f32 	%f42, [%rd203];
	cvt.f64.f32 	%fd98, %f42;
	setp.lt.f64 	%p29, %fd97, %fd98;
	selp.f32 	%f43, 0f3F800000, 0f00000000, %p29;
	add.s64 	%rd204, %rd2, %rd197;
	st.global.f32 	[%rd204], %f43;
	add.s32 	%r97, %r115, 1;
	cvt.u64.u32 	%rd205, %r97;
	mad.lo.s64 	%rd206, %rd205, %rd11, %rd4;
	shl.b64 	%rd207, %rd206, 2;
	add.s64 	%rd208, %rd1, %rd207;
	ld.global.nc.f32 	%f44, [%rd208];
	cvt.f64.f32 	%fd99, %f44;
	add.s32 	%r98, %r114, 2;
	cvt.s64.s32 	%rd209, %r98;
	mad.lo.s64 	%rd210, %rd209, %rd11, %rd4;
	shl.b64 	%rd211, %rd210, 2;
	add.s64 	%rd212, %rd1, %rd211;
	ld.global.nc.f32 	%f45, [%rd212];
	cvt.f64.f32 	%fd100, %f45;
	sub.f64 	%fd101, %fd99, %fd100;
	add.f64 	%fd102, %fd96, %fd101;
	mul.f64 	%fd103, %fd14, %fd102;
	add.s64 	%rd213, %rd3, %rd207;
	ld.global.nc.f32 	%f46, [%rd213];
	cvt.f64.f32 	%fd104, %f46;
	setp.lt.f64 	%p30, %fd103, %fd104;
	selp.f32 	%f47, 0f3F800000, 0f00000000, %p30;
	add.s64 	%rd214, %rd2, %rd207;
	st.global.f32 	[%rd214], %f47;
	cvt.u64.u32 	%rd215, %r95;
	mad.lo.s64 	%rd216, %rd215, %rd11, %rd4;
	shl.b64 	%rd217, %rd216, 2;
	add.s64 	%rd218, %rd1, %rd217;
	ld.global.nc.f32 	%f48, [%rd218];
	cvt.f64.f32 	%fd105, %f48;
	add.s32 	%r99, %r114, 3;
	cvt.s64.s32 	%rd219, %r99;
	mad.lo.s64 	%rd220, %rd219, %rd11, %rd4;
	shl.b64 	%rd221, %rd220, 2;
	add.s64 	%rd222, %rd1, %rd221;
	ld.global.nc.f32 	%f49, [%rd222];
	cvt.f64.f32 	%fd106, %f49;
	sub.f64 	%fd107, %fd105, %fd106;
	add.f64 	%fd118, %fd102, %fd107;
	mul.f64 	%fd108, %fd14, %fd118;
	add.s64 	%rd223, %rd3, %rd217;
	ld.global.nc.f32 	%f50, [%rd223];
	cvt.f64.f32 	%fd109, %f50;
	setp.lt.f64 	%p31, %fd108, %fd109;
	selp.f32 	%f51, 0f3F800000, 0f00000000, %p31;
	add.s64 	%rd224, %rd2, %rd217;
	st.global.f32 	[%rd224], %f51;
	add.s32 	%r47, %r115, 4;
	add.s32 	%r100, %r115, 3;
	add.s32 	%r114, %r114, 4;
	setp.lt.s32 	%p32, %r100, %r50;
	mov.u32 	%r115, %r47;
	@%p32 bra 	$L__BB1_35;
$L__BB1_36:
	ret;

}


// ===== COMPILED SASS (sm_100) =====

	.target	sm_100

	.elftype	@"ET_EXEC"


//--------------------- .note.nv.tkinfo           --------------------------
	.section	.note.nv.tkinfo,"",@"SHT_NOTE"
	.sectionflags	@"SHF_NOTE_NV_TKINFO"
	.tkinfo
        /*0018*/ 	.word	0x00000002
        /*0030*/ 	.string	""
        /*0030*/ 	.string	"ptxas"
        /*0030*/ 	.string	"Cuda compilation tools, release 13.0, V13.0.88"
        /*0030*/ 	.string	"Build cuda_13.0.r13.0/compiler.36424714_0"
        /*0030*/ 	.string	"-arch sm_100 -m 64 "



//--------------------- .note.nv.cuinfo           --------------------------
	.section	.note.nv.cuinfo,"",@"SHT_NOTE"
	.sectionflags	@"SHF_NOTE_NV_CUINFO"
        /*0018*/ 	.short	0x0002
        /*001a*/ 	.short	0x0064
        /*001c*/ 	.short	0x0082
	.zero		2


//--------------------- .nv.info                  --------------------------
	.section	.nv.info,"",@"SHT_CUDA_INFO"
	.align	4


	//----- nvinfo : EIATTR_REGCOUNT
	.align		4
        /*0000*/ 	.byte	0x04, 0x2f
        /*0002*/ 	.short	(.L_1 - .L_0)
	.align		4
.L_0:
        /*0004*/ 	.word	index@(ttm_trend_batch_prefix_f64)
        /*0008*/ 	.word	0x0000001a


	//----- nvinfo : EIATTR_FRAME_SIZE
	.align		4
.L_1:
        /*000c*/ 	.byte	0x04, 0x11
        /*000e*/ 	.short	(.L_3 - .L_2)
	.align		4
.L_2:
        /*0010*/ 	.word	index@($__internal_1_$__cuda_sm20_dblrcp_rn_slowpath_v3)
        /*0014*/ 	.word	0x00000000


	//----- nvinfo : EIATTR_FRAME_SIZE
	.align		4
.L_3:
        /*0018*/ 	.byte	0x04, 0x11
        /*001a*/ 	.short	(.L_5 - .L_4)
	.align		4
.L_4:
        /*001c*/ 	.word	index@(ttm_trend_batch_prefix_f64)
        /*0020*/ 	.word	0x00000000


	//----- nvinfo : EIATTR_REGCOUNT
	.align		4
.L_5:
        /*0024*/ 	.byte	0x04, 0x2f
        /*0026*/ 	.short	(.L_7 - .L_6)
	.align		4
.L_6:
        /*0028*/ 	.word	index@(ttm_trend_many_series_one_param_time_major_f32)
        /*002c*/ 	.word	0x00000020


	//----- nvinfo : EIATTR_FRAME_SIZE
	.align		4
.L_7:
        /*0030*/ 	.byte	0x04, 0x11
        /*0032*/ 	.short	(.L_9 - .L_8)
	.align		4
.L_8:
        /*0034*/ 	.word	index@($__internal_0_$__cuda_sm20_dblrcp_rn_slowpath_v3)
        /*0038*/ 	.word	0x00000000


	//----- nvinfo : EIATTR_FRAME_SIZE
	.align		4
.L_9:
        /*003c*/ 	.byte	0x04, 0x11
        /*003e*/ 	.short	(.L_11 - .L_10)
	.align		4
.L_10:
        /*0040*/ 	.word	index@(ttm_trend_many_series_one_param_time_major_f32)
        /*0044*/ 	.word	0x00000000


	//----- nvinfo : EIATTR_MIN_STACK_SIZE
	.align		4
.L_11:
        /*0048*/ 	.byte	0x04, 0x12
        /*004a*/ 	.short	(.L_13 - .L_12)
	.align		4
.L_12:
        /*004c*/ 	.word	index@(ttm_trend_many_series_one_param_time_major_f32)
        /*0050*/ 	.word	0x00000000


	//----- nvinfo : EIATTR_MIN_STACK_SIZE
	.align		4
.L_13:
        /*0054*/ 	.byte	0x04, 0x12
        /*0056*/ 	.short	(.L_15 - .L_14)
	.align		4
.L_14:
        /*0058*/ 	.word	index@(ttm_trend_batch_prefix_f64)
        /*005c*/ 	.word	0x00000000
.L_15:


//--------------------- .nv.compat                --------------------------
	.section	.nv.compat,"",@"SHT_CUDA_COMPAT_INFO"
	.align	4
        /*0000*/ 	.byte	0x02, 0x09, 0x00, 0x00, 0x02, 0x02, 0x01, 0x00, 0x02, 0x05, 0x05, 0x00, 0x03, 0x07, 0x01, 0x01
        /*0010*/ 	.byte	0x02, 0x03, 0x00, 0x00, 0x02, 0x06, 0x01, 0x00, 0x04, 0x0b, 0x08, 0x00, 0x01, 0x00, 0x00, 0x00
        /*0020*/ 	.byte	0x00, 0x00, 0x00, 0x00


//--------------------- .nv.info.ttm_trend_many_series_one_param_time_major_f32 --------------------------
	.section	.nv.info.ttm_trend_many_series_one_param_time_major_f32,"",@"SHT_CUDA_INFO"
	.sectionflags	@""
	.align	4


	//----- nvinfo : EIATTR_CUDA_API_VERSION
	.align		4
        /*0000*/ 	.byte	0x04, 0x37
        /*0002*/ 	.short	(.L_17 - .L_16)
.L_16:
        /*0004*/ 	.word	0x00000082


	//----- nvinfo : EIATTR_KPARAM_INFO
	.align		4
.L_17:
        /*0008*/ 	.byte	0x04, 0x17
        /*000a*/ 	.short	(.L_19 - .L_18)
.L_18:
        /*000c*/ 	.word	0x00000000
        /*0010*/ 	.short	0x0006
        /*0012*/ 	.short	0x0028
        /*0014*/ 	.byte	0x00, 0xf5, 0x21, 0x00


	//----- nvinfo : EIATTR_KPARAM_INFO
	.align		4
.L_19:
        /*0018*/ 	.byte	0x04, 0x17
        /*001a*/ 	.short	(.L_21 - .L_20)
.L_20:
        /*001c*/ 	.word	0x00000000
        /*0020*/ 	.short	0x0005
        /*0022*/ 	.short	0x0020
        /*0024*/ 	.byte	0x00, 0xf0, 0x11, 0x00


	//----- nvinfo : EIATTR_KPARAM_INFO
	.align		4
.L_21:
        /*0028*/ 	.byte	0x04, 0x17
        /*002a*/ 	.short	(.L_23 - .L_22)
.L_22:
        /*002c*/ 	.word	0x00000000
        /*0030*/ 	.short	0x0004
        /*0032*/ 	.short	0x001c
        /*0034*/ 	.byte	0x00, 0xf0, 0x11, 0x00


	//----- nvinfo : EIATTR_KPARAM_INFO
	.align		4
.L_23:
        /*0038*/ 	.byte	0x04, 0x17
        /*003a*/ 	.short	(.L_25 - .L_24)
.L_24:
        /*003c*/ 	.word	0x00000000
        /*0040*/ 	.short	0x0003
        /*0042*/ 	.short	0x0018
        /*0044*/ 	.byte	0x00, 0xf0, 0x11, 0x00


	//----- nvinfo : EIATTR_KPARAM_INFO
	.align		4
.L_25:
        /*0048*/ 	.byte	0x04, 0x17
        /*004a*/ 	.short	(.L_27 - .L_26)
.L_26:
        /*004c*/ 	.word	0x00000000
        /*0050*/ 	.short	0x0002
        /*0052*/ 	.short	0x0010
        /*0054*/ 	.byte	0x00, 0xf5, 0x21, 0x00


	//----- nvinfo : EIATTR_KPARAM_INFO
	.align		4
.L_27:
        /*0058*/ 	.byte	0x04, 0x17
        /*005a*/ 	.short	(.L_29 - .L_28)
.L_28:
        /*005c*/ 	.word	0x00000000
        /*0060*/ 	.short	0x0001
        /*0062*/ 	.short	0x0008
        /*0064*/ 	.byte	0x00, 0xf5, 0x21, 0x00


	//----- nvinfo : EIATTR_KPARAM_INFO
	.align		4
.L_29:
        /*0068*/ 	.byte	0x04, 0x17
        /*006a*/ 	.short	(.L_31 - .L_30)
.L_30:
        /*006c*/ 	.word	0x00000000
        /*0070*/ 	.short	0x0000
        /*0072*/ 	.short	0x0000
        /*0074*/ 	.byte	0x00, 0xf5, 0x21, 0x00


	//----- nvinfo : EIATTR_SPARSE_MMA_MASK
	.align		4
.L_31:
        /*0078*/ 	.byte	0x03, 0x50
        /*007a*/ 	.short	0x0000


	//----- nvinfo : EIATTR_MAXREG_COUNT
	.align		4
        /*007c*/ 	.byte	0x03, 0x1b
        /*007e*/ 	.short	0x00ff


	//----- nvinfo : EIATTR_MERCURY_ISA_VERSION
	.align		4
        /*0080*/ 	.byte	0x03, 0x5f
        /*0082*/ 	.short	0x0101


	//----- nvinfo : EIATTR_VRC_CTA_INIT_COUNT
	.align		4
        /*0084*/ 	.byte	0x02, 0x4a
	.zero		1
	.zero		1


	//----- nvinfo : EIATTR_EXIT_INSTR_OFFSETS
	.align		4
        /*0088*/ 	.byte	0x04, 0x1c
        /*008a*/ 	.short	(.L_33 - .L_32)


	//   ....[0]....
.L_32:
        /*008c*/ 	.word	0x00000070


	//   ....[1]....
        /*0090*/ 	.word	0x000000c0


	//   ....[2]....
        /*0094*/ 	.word	0x00000120


	//   ....[3]....
        /*0098*/ 	.word	0x000007b0


	//   ....[4]....
        /*009c*/ 	.word	0x00001bc0


	//   ....[5]....
        /*00a0*/ 	.word	0x00001ef0


	//   ....[6]....
        /*00a4*/ 	.word	0x00002720


	//----- nvinfo : EIATTR_CRS_STACK_SIZE
	.align		4
.L_33:
        /*00a8*/ 	.byte	0x04, 0x1e
        /*00aa*/ 	.short	(.L_35 - .L_34)
.L_34:
        /*00ac*/ 	.word	0x00000000


	//----- nvinfo : EIATTR_CBANK_PARAM_SIZE
	.align		4
.L_35:
        /*00b0*/ 	.byte	0x03, 0x19
        /*00b2*/ 	.short	0x0030


	//----- nvinfo : EIATTR_PARAM_CBANK
	.align		4
        /*00b4*/ 	.byte	0x04, 0x0a
        /*00b6*/ 	.short	(.L_37 - .L_36)
	.align		4
.L_36:
        /*00b8*/ 	.word	index@(.nv.constant0.ttm_trend_many_series_one_param_time_major_f32)
        /*00bc*/ 	.short	0x0380
        /*00be*/ 	.short	0x0030


	//----- nvinfo : EIATTR_SW_WAR
	.align		4
.L_37:
        /*00c0*/ 	.byte	0x04, 0x36
        /*00c2*/ 	.short	(.L_39 - .L_38)
.L_38:
        /*00c4*/ 	.word	0x00000008
.L_39:


//--------------------- .nv.info.ttm_trend_batch_prefix_f64 --------------------------
	.section	.nv.info.ttm_trend_batch_prefix_f64,"",@"SHT_CUDA_INFO"
	.sectionflags	@""
	.align	4


	//----- nvinfo : EIATTR_CUDA_API_VERSION
	.align		4
        /*0000*/ 	.byte	0x04, 0x37
        /*0002*/ 	.short	(.L_41 - .L_40)
.L_40:
        /*0004*/ 	.word	0x00000082


	//----- nvinfo : EIATTR_KPARAM_INFO
	.align		4
.L_41:
        /*0008*/ 	.byte	0x04, 0x17
        /*000a*/ 	.short	(.L_43 - .L_42)
.L_42:
        /*000c*/ 	.word	0x00000000
        /*0010*/ 	.short	0x0007
        /*0012*/ 	.short	0x0030
        /*0014*/ 	.byte	0x00, 0xf5, 0x21, 0x00


	//----- nvinfo : EIATTR_KPARAM_INFO
	.align		4
.L_43:
        /*0018*/ 	.byte	0x04, 0x17
        /*001a*/ 	.short	(.L_45 - .L_44)
.L_44:
        /*001c*/ 	.word	0x00000000
        /*0020*/ 	.short	0x0006
        /*0022*/ 	.short	0x0028
        /*0024*/ 	.byte	0x00, 0xf0, 0x11, 0x00


	//----- nvinfo : EIATTR_KPARAM_INFO
	.align		4
.L_45:
        /*0028*/ 	.byte	0x04, 0x17
        /*002a*/ 	.short	(.L_47 - .L_46)
.L_46:
        /*002c*/ 	.word	0x00000000
        /*0030*/ 	.short	0x0005
        /*0032*/ 	.short	0x0024
        /*0034*/ 	.byte	0x00, 0xf0, 0x11, 0x00


	//----- nvinfo : EIATTR_KPARAM_INFO
	.align		4
.L_47:
        /*0038*/ 	.byte	0x04, 0x17
        /*003a*/ 	.short	(.L_49 - .L_48)
.L_48:
        /*003c*/ 	.word	0x00000000
        /*0040*/ 	.short	0x0004
        /*0042*/ 	.short	0x0020
        /*0044*/ 	.byte	0x00, 0xf0, 0x11, 0x00


	//----- nvinfo : EIATTR_KPARAM_INFO
	.align		4
.L_49:
        /*0048*/ 	.byte	0x04, 0x17
        /*004a*/ 	.short	(.L_51 - .L_50)
.L_50:
        /*004c*/ 	.word	0x00000000
        /*0050*/ 	.short	0x0003
        /*0052*/ 	.short	0x0018
        /*0054*/ 	.byte	0x00, 0xf5, 0x21, 0x00


	//----- nvinfo : EIATTR_KPARAM_INFO
	.align		4
.L_51:
        /*0058*/ 	.byte	0x04, 0x17
        /*005a*/ 	.short	(.L_53 - .L_52)
.L_52:
        /*005c*/ 	.word	0x00000000
        /*0060*/ 	.short	0x0002
        /*0062*/ 	.short	0x0010
        /*0064*/ 	.byte	0x00, 0xf5, 0x21, 0x00


	//----- nvinfo : EIATTR_KPARAM_INFO
	.align		4
.L_53:
        /*0068*/ 	.byte	0x04, 0x17
        /*006a*/ 	.short	(.L_55 - .L_54)
.L_54:
        /*006c*/ 	.word	0x00000000
        /*0070*/ 	.short	0x0001
        /*0072*/ 	.short	0x0008
        /*0074*/ 	.byte	0x00, 0xf5, 0x21, 0x00


	//----- nvinfo : EIATTR_KPARAM_INFO
	.align		4
.L_55:
        /*0078*/ 	.byte	0x04, 0x17
        /*007a*/ 	.short	(.L_57 - .L_56)
.L_56:
        /*007c*/ 	.word	0x00000000
        /*0080*/ 	.short	0x0000
        /*0082*/ 	.short	0x0000
        /*0084*/ 	.byte	0x00, 0xf5, 0x21, 0x00


	//----- nvinfo : EIATTR_SPARSE_MMA_MASK
	.align		4
.L_57:
        /*0088*/ 	.byte	0x03, 0x50
        /*008a*/ 	.short	0x0000


	//----- nvinfo : EIATTR_MAXREG_COUNT
	.align		4
        /*008c*/ 	.byte	0x03, 0x1b
        /*008e*/ 	.short	0x00ff


	//----- nvinfo : EIATTR_NUM_BARRIERS
	.align		4
        /*0090*/ 	.byte	0x02, 0x4c
        /*0092*/ 	.byte	0x01
	.zero		1


	//----- nvinfo : EIATTR_MERCURY_ISA_VERSION
	.align		4
        /*0094*/ 	.byte	0x03, 0x5f
        /*0096*/ 	.short	0x0101


	//----- nvinfo : EIATTR_VRC_CTA_INIT_COUNT
	.align		4
        /*0098*/ 	.byte	0x02, 0x4a
	.zero		1
	.zero		1


	//----- nvinfo : EIATTR_EXIT_INSTR_OFFSETS
	.align		4
        /*009c*/ 	.byte	0x04, 0x1c
        /*009e*/ 	.short	(.L_59 - .L_58)


	//   ....[0]....
.L_58:
        /*00a0*/ 	.word	0x00000040


	//   ....[1]....
        /*00a4*/ 	.word	0x00000100


	//   ....[2]....
        /*00a8*/ 	.word	0x00000430


	//   ....[3]....
        /*00ac*/ 	.word	0x000005a0


	//----- nvinfo : EIATTR_CRS_STACK_SIZE
	.align		4
.L_59:
        /*00b0*/ 	.byte	0x04, 0x1e
        /*00b2*/ 	.short	(.L_61 - .L_60)
.L_60:
        /*00b4*/ 	.word	0x00000000


	//----- nvinfo : EIATTR_CBANK_PARAM_SIZE
	.align		4
.L_61:
        /*00b8*/ 	.byte	0x03, 0x19
        /*00ba*/ 	.short	0x0038


	//----- nvinfo : EIATTR_PARAM_CBANK
	.align		4
        /*00bc*/ 	.byte	0x04, 0x0a
        /*00be*/ 	.short	(.L_63 - .L_62)
	.align		4
.L_62:
        /*00c0*/ 	.word	index@(.nv.constant0.ttm_trend_batch_prefix_f64)
        /*00c4*/ 	.short	0x0380
        /*00c6*/ 	.short	0x0038


	//----- nvinfo : EIATTR_SW_WAR
	.align		4
.L_63:
        /*00c8*/ 	.byte	0x04, 0x36
        /*00ca*/ 	.short	(.L_65 - .L_64)
.L_64:
        /*00cc*/ 	.word	0x00000008
.L_65:


//--------------------- .nv.callgraph             --------------------------
	.section	.nv.callgraph,"",@"SHT_CUDA_CALLGRAPH"
	.align	4
	.sectionentsize	8
	.align		4
        /*0000*/ 	.word	0x00000000
	.align		4
        /*0004*/ 	.word	0xffffffff
	.align		4
        /*0008*/ 	.word	0x00000000
	.align		4
        /*000c*/ 	.word	0xfffffffe
	.align		4
        /*0010*/ 	.word	0x00000000
	.align		4
        /*0014*/ 	.word	0xfffffffd
	.align		4
        /*0018*/ 	.word	0x00000000
	.align		4
        /*001c*/ 	.word	0xfffffffc


//--------------------- .text.ttm_trend_many_series_one_param_time_major_f32 --------------------------
	.section	.text.ttm_trend_many_series_one_param_time_major_f32,"ax",@progbits
	.align	128
        .global         ttm_trend_many_series_one_param_time_major_f32
        .type           ttm_trend_many_series_one_param_time_major_f32,@function
        .size           ttm_trend_many_series_one_param_time_major_f32,(.L_x_38 - ttm_trend_many_series_one_param_time_major_f32)
        .other          ttm_trend_many_series_one_param_time_major_f32,@"STO_CUDA_ENTRY STV_DEFAULT"
ttm_trend_many_series_one_param_time_major_f32:
.text.ttm_trend_many_series_one_param_time_major_f32:
[----:B------:R-:W-:Y:S01]  /*0000*/  LDC R1, c[0x0][0x37c] ;  /* 0x0000df00ff017b82 */ /* 0x000fe20000000800 */
[----:B------:R-:W0:Y:S07]  /*0010*/  S2R R19, SR_TID.X ;  /* 0x0000000000137919 */ /* 0x000e2e0000002100 */
[----:B------:R-:W0:Y:S08]  /*0020*/  S2UR UR4, SR_CTAID.X ;  /* 0x00000000000479c3 */ /* 0x000e300000002500 */
[----:B------:R-:W0:Y:S08]  /*0030*/  LDC R18, c[0x0][0x360] ;  /* 0x0000d800ff127b82 */ /* 0x000e300000000800 */
[----:B------:R-:W1:Y:S01]  /*0040*/  LDC R0, c[0x0][0x398] ;  /* 0x0000e600ff007b82 */ /* 0x000e620000000800 */
[----:B0-----:R-:W-:-:S05]  /*0050*/  IMAD R18, R18, UR4, R19 ;  /* 0x0000000412127c24 */ /* 0x001fca000f8e0213 */
[----:B-1----:R-:W-:-:S13]  /*0060*/  ISETP.GE.AND P0, PT, R18, R0, PT ;  /* 0x000000001200720c */ /* 0x002fda0003f06270 */
[----:B------:R-:W-:Y:S05]  /*0070*/  @P0 EXIT ;  /* 0x000000000000094d */ /* 0x000fea0003800000 */
[----:B------:R-:W0:Y:S01]  /*0080*/  LDC R2, c[0x0][0x3a0] ;  /* 0x0000e800ff027b82 */ /* 0x000e220000000800 */
[----:B------:R-:W0:Y:S02]  /*0090*/  LDCU UR6, c[0x0][0x39c] ;  /* 0x00007380ff0677ac */ /* 0x000e240008000800 */
[----:B0-----:R-:W-:-:S04]  /*00a0*/  VIMNMX R3, PT, PT, R2, UR6, PT ;  /* 0x0000000602037c48 */ /* 0x001fc8000bfe0100 */
[----:B------:R-:W-:-:S13]  /*00b0*/  ISETP.GE.AND P0, PT, R3, 0x1, PT ;  /* 0x000000010300780c */ /* 0x000fda0003f06270 */
[----:B------:R-:W-:Y:S05]  /*00c0*/  @!P0 EXIT ;  /* 0x000000000000894d */ /* 0x000fea0003800000 */
[----:B------:R-:W0:Y:S01]  /*00d0*/  LDC.64 R4, c[0x0][0x390] ;  /* 0x0000e400ff047b82 */ /* 0x000e220000000a00 */
[----:B------:R-:W1:Y:S01]  /*00e0*/  LDCU.64 UR4, c[0x0][0x358] ;  /* 0x00006b00ff0477ac */ /* 0x000e620008000a00 */
[----:B0-----:R-:W-:-:S05]  /*00f0*/  IMAD.WIDE R4, R18, 0x4, R4 ;  /* 0x0000000412047825 */ /* 0x001fca00078e0204 */
[----:B-1----:R-:W2:Y:S02]  /*0100*/  LDG.E.CONSTANT R3, desc[UR4][R4.64] ;  /* 0x0000000404037981 */ /* 0x002ea4000c1e9900 */
[----:B--2---:R-:W-:-:S13]  /*0110*/  ISETP.GE.U32.AND P0, PT, R3, UR6, PT ;  /* 0x0000000603007c0c */ /* 0x004fda000bf06070 */
[----:B------:R-:W-:Y:S05]  /*0120*/  @P0 EXIT ;  /* 0x000000000000094d */ /* 0x000fea0003800000 */
[----:B------:R-:W-:Y:S01]  /*0130*/  IMAD.IADD R4, R3, 0x1, R2 ;  /* 0x0000000103047824 */ /* 0x000fe200078e0202 */
[----:B------:R-:W-:Y:S01]  /*0140*/  BSSY.RECONVERGENT B0, `(.L_x_0) ;  /* 0x0000065000007945 */ /* 0x000fe20003800200 */
[----:B------:R-:W-:Y:S02]  /*0150*/  SHF.R.S32.HI R19, RZ, 0x1f, R18 ;  /* 0x0000001fff137819 */ /* 0x000fe40000011412 */
[C---:B------:R-:W-:Y:S01]  /*0160*/  VIADD R5, R4.reuse, 0xffffffff ;  /* 0xffffffff04057836 */ /* 0x040fe20000000000 */
[----:B------:R-:W-:-:S13]  /*0170*/  ISETP.GE.AND P0, PT, R4, 0x2, PT ;  /* 0x000000020400780c */ /* 0x000fda0003f06270 */
[----:B------:R-:W-:Y:S05]  /*0180*/  @!P0 BRA `(.L_x_1) ;  /* 0x0000000400808947 */ /* 0x000fea0003800000 */
[----:B------:R-:W-:Y:S01]  /*0190*/  VIMNMX.U32 R6, PT, PT, R5, UR6, PT ;  /* 0x0000000605067c48 */ /* 0x000fe2000bfe0000 */
[----:B------:R-:W-:Y:S01]  /*01a0*/  BSSY.RECONVERGENT B1, `(.L_x_2) ;  /* 0x000002a000017945 */ /* 0x000fe20003800200 */
[----:B------:R-:W-:Y:S01]  /*01b0*/  SHF.R.S32.HI R9, RZ, 0x1f, R0 ;  /* 0x0000001fff097819 */ /* 0x000fe20000011400 */
[----:B------:R-:W-:Y:S01]  /*01c0*/  IMAD.MOV.U32 R11, RZ, RZ, RZ ;  /* 0x000000ffff0b7224 */ /* 0x000fe200078e00ff */
[C---:B------:R-:W-:Y:S02]  /*01d0*/  ISETP.GE.U32.AND P1, PT, R6.reuse, 0x8, PT ;  /* 0x000000080600780c */ /* 0x040fe40003f26070 */
[----:B------:R-:W-:-:S04]  /*01e0*/  LOP3.LUT R7, R6, 0x7, RZ, 0xc0, !PT ;  /* 0x0000000706077812 */ /* 0x000fc800078ec0ff */
[----:B------:R-:W-:-:S07]  /*01f0*/  ISETP.NE.AND P0, PT, R7, RZ, PT ;  /* 0x000000ff0700720c */ /* 0x000fce0003f05270 */
[----:B------:R-:W-:Y:S06]  /*0200*/  @!P1 BRA `(.L_x_3) ;  /* 0x00000000008c9947 */ /* 0x000fec0003800000 */
[----:B------:R-:W0:Y:S01]  /*0210*/  LDCU.64 UR8, c[0x0][0x3a8] ;  /* 0x00007500ff0877ac */ /* 0x000e220008000a00 */
[----:B------:R-:W-:Y:S01]  /*0220*/  LOP3.LUT R11, R6, 0x7ffffff8, RZ, 0xc0, !PT ;  /* 0x7ffffff8060b7812 */ /* 0x000fe200078ec0ff */
[C---:B------:R-:W-:Y:S01]  /*0230*/  IMAD.SHL.U32 R10, R0.reuse, 0x4, RZ ;  /* 0x00000004000a7824 */ /* 0x040fe200078e00ff */
[C-C-:B------:R-:W-:Y:S02]  /*0240*/  SHF.L.U64.HI R8, R0.reuse, 0x5, R9.reuse ;  /* 0x0000000500087819 */ /* 0x140fe40000010209 */
[----:B------:R-:W-:Y:S01]  /*0250*/  SHF.L.U64.HI R29, R0, 0x2, R9 ;  /* 0x00000002001d7819 */ /* 0x000fe20000010209 */
[----:B------:R-:W-:Y:S01]  /*0260*/  IMAD.MOV R28, RZ, RZ, -R11 ;  /* 0x000000ffff1c7224 */ /* 0x000fe200078e0a0b */
[----:B0-----:R-:W-:-:S04]  /*0270*/  LEA R26, P1, R18, UR8, 0x2 ;  /* 0x00000008121a7c11 */ /* 0x001fc8000f8210ff */
[----:B------:R-:W-:-:S09]  /*0280*/  LEA.HI.X R27, R18, UR9, R19, 0x2, P1 ;  /* 0x00000009121b7c11 */ /* 0x000fd200088f1413 */
.L_x_4:
[----:B0-----:R-:W-:Y:S01]  /*0290*/  IADD3 R16, P1, PT, R26, R10, RZ ;  /* 0x0000000a1a107210 */ /* 0x001fe20007f3e0ff */
[----:B------:R0:W-:Y:S01]  /*02a0*/  STG.E desc[UR4][R26.64], RZ ;  /* 0x000000ff1a007986 */ /* 0x0001e2000c101904 */
[----:B------:R-:W-:-:S03]  /*02b0*/  VIADD R28, R28, 0x8 ;  /* 0x000000081c1c7836 */ /* 0x000fc60000000000 */
[----:B------:R-:W-:Y:S01]  /*02c0*/  IMAD.X R17, R27, 0x1, R29, P1 ;  /* 0x000000011b117824 */ /* 0x000fe200008e061d */
[----:B------:R-:W-:-:S04]  /*02d0*/  IADD3 R22, P1, PT, R16, R10, RZ ;  /* 0x0000000a10167210 */ /* 0x000fc80007f3e0ff */
[----:B------:R1:W-:Y:S01]  /*02e0*/  STG.E desc[UR4][R16.64], RZ ;  /* 0x000000ff10007986 */ /* 0x0003e2000c101904 */
[--C-:B------:R-:W-:Y:S01]  /*02f0*/  IMAD.X R23, R17, 0x1, R29.reuse, P1 ;  /* 0x0000000111177824 */ /* 0x100fe200008e061d */
[----:B------:R-:W-:Y:S02]  /*0300*/  IADD3 R12, P1, PT, R22, R10, RZ ;  /* 0x0000000a160c7210 */ /* 0x000fe40007f3e0ff */
[----:B0-----:R-:W-:Y:S02]  /*0310*/  LEA R26, P2, R0, R26, 0x5 ;  /* 0x0000001a001a7211 */ /* 0x001fe400078428ff */
[----:B------:R0:W-:Y:S01]  /*0320*/  STG.E desc[UR4][R22.64], RZ ;  /* 0x000000ff16007986 */ /* 0x0001e2000c101904 */
[----:B------:R-:W-:Y:S01]  /*0330*/  IMAD.X R13, R23, 0x1, R29, P1 ;  /* 0x00000001170d7824 */ /* 0x000fe200008e061d */
[----:B------:R-:W-:Y:S01]  /*0340*/  IADD3 R14, P1, PT, R12, R10, RZ ;  /* 0x0000000a0c0e7210 */ /* 0x000fe20007f3e0ff */
[----:B------:R-:W-:-:S03]  /*0350*/  IMAD.X R27, R27, 0x1, R8, P2 ;  /* 0x000000011b1b7824 */ /* 0x000fc600010e0608 */
[----:B------:R0:W-:Y:S01]  /*0360*/  STG.E desc[UR4][R12.64], RZ ;  /* 0x000000ff0c007986 */ /* 0x0001e2000c101904 */
[----:B------:R-:W-:Y:S01]  /*0370*/  IMAD.X R15, R13, 0x1, R29, P1 ;  /* 0x000000010d0f7824 */ /* 0x000fe200008e061d */
[----:B-1----:R-:W-:-:S04]  /*0380*/  IADD3 R16, P1, PT, R14, R10, RZ ;  /* 0x0000000a0e107210 */ /* 0x002fc80007f3e0ff */
[----:B------:R0:W-:Y:S01]  /*0390*/  STG.E desc[UR4][R14.64], RZ ;  /* 0x000000ff0e007986 */ /* 0x0001e2000c101904 */
[----:B------:R-:W-:Y:S01]  /*03a0*/  IMAD.X R17, R15, 0x1, R29, P1 ;  /* 0x000000010f117824 */ /* 0x000fe200008e061d */
[----:B------:R-:W-:-:S04]  /*03b0*/  IADD3 R20, P1, PT, R16, R10, RZ ;  /* 0x0000000a10147210 */ /* 0x000fc80007f3e0ff */
[----:B------:R0:W-:Y:S01]  /*03c0*/  STG.E desc[UR4][R16.64], RZ ;  /* 0x000000ff10007986 */ /* 0x0001e2000c101904 */
[----:B------:R-:W-:Y:S01]  /*03d0*/  IMAD.X R21, R17, 0x1, R29, P1 ;  /* 0x0000000111157824 */ /* 0x000fe200008e061d */
[----:B------:R-:W-:-:S04]  /*03e0*/  IADD3 R24, P1, PT, R20, R10, RZ ;  /* 0x0000000a14187210 */ /* 0x000fc80007f3e0ff */
[----:B------:R0:W-:Y:S01]  /*03f0*/  STG.E desc[UR4][R20.64], RZ ;  /* 0x000000ff14007986 */ /* 0x0001e2000c101904 */
[----:B------:R-:W-:Y:S01]  /*0400*/  IMAD.X R25, R21, 0x1, R29, P1 ;  /* 0x0000000115197824 */ /* 0x000fe200008e061d */
[----:B------:R-:W-:-:S04]  /*0410*/  ISETP.NE.AND P1, PT, R28, RZ, PT ;  /* 0x000000ff1c00720c */ /* 0x000fc80003f25270 */
[----:B------:R0:W-:Y:S09]  /*0420*/  STG.E desc[UR4][R24.64], RZ ;  /* 0x000000ff18007986 */ /* 0x0001f2000c101904 */
[----:B------:R-:W-:Y:S05]  /*0430*/  @P1 BRA `(.L_x_4) ;  /* 0xfffffffc00941947 */ /* 0x000fea000383ffff */
.L_x_3:
[----:B------:R-:W-:Y:S05]  /*0440*/  BSYNC.RECONVERGENT B1 ;  /* 0x0000000000017941 */ /* 0x000fea0003800200 */
.L_x_2:
[----:B------:R-:W-:Y:S05]  /*0450*/  @!P0 BRA `(.L_x_1) ;  /* 0x0000000000cc8947 */ /* 0x000fea0003800000 */
[----:B------:R-:W-:Y:S01]  /*0460*/  ISETP.GE.U32.AND P1, PT, R7, 0x4, PT ;  /* 0x000000040700780c */ /* 0x000fe20003f26070 */
[----:B------:R-:W-:Y:S01]  /*0470*/  BSSY.RECONVERGENT B1, `(.L_x_5) ;  /* 0x0000016000017945 */ /* 0x000fe20003800200 */
[----:B------:R-:W-:-:S04]  /*0480*/  LOP3.LUT R8, R6, 0x3, RZ, 0xc0, !PT ;  /* 0x0000000306087812 */ /* 0x000fc800078ec0ff */
[----:B------:R-:W-:-:S07]  /*0490*/  ISETP.NE.AND P0, PT, R8, RZ, PT ;  /* 0x000000ff0800720c */ /* 0x000fce0003f05270 */
[----:B------:R-:W-:Y:S06]  /*04a0*/  @!P1 BRA `(.L_x_6) ;  /* 0x0000000000489947 */ /* 0x000fec0003800000 */
[----:B------:R-:W1:Y:S01]  /*04b0*/  LDCU.64 UR8, c[0x0][0x3a8] ;  /* 0x00007500ff0877ac */ /* 0x000e620008000a00 */
[----:B0-----:R-:W-:Y:S01]  /*04c0*/  IMAD.WIDE.U32 R16, R11, R0, R18 ;  /* 0x000000000b107225 */ /* 0x001fe200078e0012 */
[----:B------:R-:W-:-:S03]  /*04d0*/  SHF.L.U64.HI R21, R0, 0x2, R9 ;  /* 0x0000000200157819 */ /* 0x000fc60000010209 */
[----:B------:R-:W-:Y:S02]  /*04e0*/  IMAD.SHL.U32 R23, R0, 0x4, RZ ;  /* 0x0000000400177824 */ /* 0x000fe400078e00ff */
[C---:B------:R-:W-:Y:S02]  /*04f0*/  IMAD R7, R11.reuse, R9, R17 ;  /* 0x000000090b077224 */ /* 0x040fe400078e0211 */
[----:B------:R-:W-:Y:S01]  /*0500*/  VIADD R11, R11, 0x4 ;  /* 0x000000040b0b7836 */ /* 0x000fe20000000000 */
[----:B-1----:R-:W-:-:S04]  /*0510*/  LEA R12, P1, R16, UR8, 0x2 ;  /* 0x00000008100c7c11 */ /* 0x002fc8000f8210ff */
[-C--:B------:R-:W-:Y:S02]  /*0520*/  IADD3 R14, P2, PT, R12, R23.reuse, RZ ;  /* 0x000000170c0e7210 */ /* 0x080fe40007f5e0ff */
[----:B------:R-:W-:Y:S02]  /*0530*/  LEA.HI.X R13, R16, UR9, R7, 0x2, P1 ;  /* 0x00000009100d7c11 */ /* 0x000fe400088f1407 */
[----:B------:R-:W-:-:S03]  /*0540*/  IADD3 R16, P1, PT, R14, R23, RZ ;  /* 0x000000170e107210 */ /* 0x000fc60007f3e0ff */
[--C-:B------:R-:W-:Y:S01]  /*0550*/  IMAD.X R15, R13, 0x1, R21.reuse, P2 ;  /* 0x000000010d0f7824 */ /* 0x100fe200010e0615 */
[----:B------:R-:W-:Y:S01]  /*0560*/  IADD3 R20, P2, PT, R16, R23, RZ ;  /* 0x0000001710147210 */ /* 0x000fe20007f5e0ff */
[----:B------:R1:W-:Y:S02]  /*0570*/  STG.E desc[UR4][R12.64], RZ ;  /* 0x000000ff0c007986 */ /* 0x0003e4000c101904 */
[--C-:B------:R-:W-:Y:S02]  /*0580*/  IMAD.X R17, R15, 0x1, R21.reuse, P1 ;  /* 0x000000010f117824 */ /* 0x100fe400008e0615 */
[----:B------:R1:W-:Y:S02]  /*0590*/  STG.E desc[UR4][R14.64], RZ ;  /* 0x000000ff0e007986 */ /* 0x0003e4000c101904 */
[----:B------:R-:W-:Y:S02]  /*05a0*/  IMAD.X R21, R17, 0x1, R21, P2 ;  /* 0x0000000111157824 */ /* 0x000fe400010e0615 */
[----:B------:R1:W-:Y:S04]  /*05b0*/  STG.E desc[UR4][R16.64], RZ ;  /* 0x000000ff10007986 */ /* 0x0003e8000c101904 */
[----:B------:R1:W-:Y:S02]  /*05c0*/  STG.E desc[UR4][R20.64], RZ ;  /* 0x000000ff14007986 */ /* 0x0003e4000c101904 */
.L_x_6:
[----:B------:R-:W-:Y:S05]  /*05d0*/  BSYNC.RECONVERGENT B1 ;  /* 0x0000000000017941 */ /* 0x000fea0003800200 */
.L_x_5:
[----:B------:R-:W-:Y:S05]  /*05e0*/  @!P0 BRA `(.L_x_1) ;  /* 0x0000000000688947 */ /* 0x000fea0003800000 */
[----:B------:R-:W-:Y:S01]  /*05f0*/  LOP3.LUT R6, R6, 0x1, RZ, 0xc0, !PT ;  /* 0x0000000106067812 */ /* 0x000fe200078ec0ff */
[----:B------:R-:W-:Y:S01]  /*0600*/  BSSY.RECONVERGENT B1, `(.L_x_7) ;  /* 0x0000013000017945 */ /* 0x000fe20003800200 */
[----:B------:R-:W-:Y:S02]  /*0610*/  ISETP.NE.AND P0, PT, R8, 0x1, PT ;  /* 0x000000010800780c */ /* 0x000fe40003f05270 */
[----:B------:R-:W-:-:S13]  /*0620*/  ISETP.NE.U32.AND P1, PT, R6, 0x1, PT ;  /* 0x000000010600780c */ /* 0x000fda0003f25070 */
[----:B------:R-:W2:Y:S01]  /*0630*/  @!P1 LDC.64 R6, c[0x0][0x3a8] ;  /* 0x0000ea00ff069b82 */ /* 0x000ea20000000a00 */
[----:B01----:R-:W-:Y:S02]  /*0640*/  @!P1 IMAD.MOV.U32 R16, RZ, RZ, R18 ;  /* 0x000000ffff109224 */ /* 0x003fe400078e0012 */
[----:B------:R-:W-:Y:S01]  /*0650*/  @!P1 IMAD.MOV.U32 R17, RZ, RZ, R19 ;  /* 0x000000ffff119224 */ /* 0x000fe200078e0013 */
[----:B------:R-:W-:Y:S06]  /*0660*/  @!P0 BRA `(.L_x_8) ;  /* 0x0000000000308947 */ /* 0x000fec0003800000 */
[----:B------:R-:W0:Y:S01]  /*0670*/  LDCU.64 UR8, c[0x0][0x3a8] ;  /* 0x00007500ff0877ac */ /* 0x000e220008000a00 */
[----:B------:R-:W-:Y:S02]  /*0680*/  IMAD.MOV.U32 R12, RZ, RZ, R18 ;  /* 0x000000ffff0c7224 */ /* 0x000fe400078e0012 */
[----:B------:R-:W-:Y:S02]  /*0690*/  IMAD.MOV.U32 R13, RZ, RZ, R19 ;  /* 0x000000ffff0d7224 */ /* 0x000fe400078e0013 */
[----:B------:R-:W-:-:S04]  /*06a0*/  IMAD.WIDE.U32 R12, R11, R0, R12 ;  /* 0x000000000b0c7225 */ /* 0x000fc800078e000c */
[C---:B------:R-:W-:Y:S02]  /*06b0*/  IMAD R13, R11.reuse, R9, R13 ;  /* 0x000000090b0d7224 */ /* 0x040fe400078e020d */
[----:B------:R-:W-:Y:S01]  /*06c0*/  VIADD R11, R11, 0x2 ;  /* 0x000000020b0b7836 */ /* 0x000fe20000000000 */
[----:B0-----:R-:W-:-:S04]  /*06d0*/  LEA R14, P0, R12, UR8, 0x2 ;  /* 0x000000080c0e7c11 */ /* 0x001fc8000f8010ff */
[----:B------:R-:W-:Y:S02]  /*06e0*/  LEA.HI.X R15, R12, UR9, R13, 0x2, P0 ;  /* 0x000000090c0f7c11 */ /* 0x000fe400080f140d */
[----:B------:R-:W-:-:S03]  /*06f0*/  LEA R12, P0, R0, R14, 0x2 ;  /* 0x0000000e000c7211 */ /* 0x000fc600078010ff */
[----:B------:R0:W-:Y:S01]  /*0700*/  STG.E desc[UR4][R14.64], RZ ;  /* 0x000000ff0e007986 */ /* 0x0001e2000c101904 */
[----:B------:R-:W-:-:S05]  /*0710*/  LEA.HI.X R13, R0, R15, R9, 0x2, P0 ;  /* 0x0000000f000d7211 */ /* 0x000fca00000f1409 */
[----:B------:R0:W-:Y:S04]  /*0720*/  STG.E desc[UR4][R12.64], RZ ;  /* 0x000000ff0c007986 */ /* 0x0001e8000c101904 */
.L_x_8:
[----:B------:R-:W-:Y:S05]  /*0730*/  BSYNC.RECONVERGENT B1 ;  /* 0x0000000000017941 */ /* 0x000fea0003800200 */
.L_x_7:
[----:B0-----:R-:W-:-:S04]  /*0740*/  @!P1 IMAD.WIDE.U32 R12, R11, R0, R16 ;  /* 0x000000000b0c9225 */ /* 0x001fc800078e0010 */
[----:B------:R-:W-:Y:S01]  /*0750*/  @!P1 IMAD R9, R11, R9, R13 ;  /* 0x000000090b099224 */ /* 0x000fe200078e020d */
[----:B--2---:R-:W-:-:S04]  /*0760*/  @!P1 LEA R6, P0, R12, R6, 0x2 ;  /* 0x000000060c069211 */ /* 0x004fc800078010ff */
[----:B------:R-:W-:-:S05]  /*0770*/  @!P1 LEA.HI.X R7, R12, R7, R9, 0x2, P0 ;  /* 0x000000070c079211 */ /* 0x000fca00000f1409 */
[----:B------:R2:W-:Y:S04]  /*0780*/  @!P1 STG.E desc[UR4][R6.64], RZ ;  /* 0x000000ff06009986 */ /* 0x0005e8000c101904 */
.L_x_1:
[----:B------:R-:W-:Y:S05]  /*0790*/  BSYNC.RECONVERGENT B0 ;  /* 0x0000000000007941 */ /* 0x000fea0003800200 */
.L_x_0:
[----:B------:R-:W-:-:S13]  /*07a0*/  ISETP.GT.AND P0, PT, R4, UR6, PT ;  /* 0x0000000604007c0c */ /* 0x000fda000bf04270 */
[----:B------:R-:W-:Y:S05]  /*07b0*/  @P0 EXIT ;  /* 0x000000000000094d */ /* 0x000fea0003800000 */
[C---:B--2---:R-:W-:Y:S01]  /*07c0*/  VIADDMNMX R6, R3.reuse, 0x1, R4, !PT ;  /* 0x0000000103067846 */ /* 0x044fe20007800104 */
[----:B------:R-:W2:Y:S01]  /*07d0*/  LDCU.64 UR6, c[0x0][0x380] ;  /* 0x00007000ff0677ac */ /* 0x000ea20008000a00 */
[----:B------:R-:W-:Y:S01]  /*07e0*/  BSSY.RECONVERGENT B0, `(.L_x_9) ;  /* 0x0000093000007945 */ /* 0x000fe20003800200 */
[--C-:B------:R-:W-:Y:S01]  /*07f0*/  IMAD.MOV.U32 R10, RZ, RZ, R3.reuse ;  /* 0x000000ffff0a7224 */ /* 0x100fe200078e0003 */
[----:B01----:R-:W-:Y:S01]  /*0800*/  CS2R R12, SRZ ;  /* 0x00000000000c7805 */ /* 0x003fe2000001ff00 */
[----:B------:R-:W-:Y:S02]  /*0810*/  IMAD.IADD R7, R3, 0x1, -R6 ;  /* 0x0000000103077824 */ /* 0x000fe400078e0a06 */
[----:B------:R-:W-:-:S03]  /*0820*/  IMAD.IADD R6, R6, 0x1, -R3 ;  /* 0x0000000106067824 */ /* 0x000fc600078e0a03 */
[----:B------:R-:W-:Y:S02]  /*0830*/  ISETP.GT.U32.AND P0, PT, R7, -0x10, PT ;  /* 0xfffffff00700780c */ /* 0x000fe40003f04070 */
[----:B------:R-:W-:Y:S02]  /*0840*/  SHF.R.S32.HI R7, RZ, 0x1f, R0 ;  /* 0x0000001fff077819 */ /* 0x000fe40000011400 */
[----:B------:R-:W-:-:S09]  /*0850*/  LOP3.LUT R9, R6, 0xf, RZ, 0xc0, !PT ;  /* 0x0000000f06097812 */ /* 0x000fd200078ec0ff */
[----:B--2---:R-:W-:Y:S05]  /*0860*/  @P0 BRA `(.L_x_10) ;  /* 0x0000000800280947 */ /* 0x004fea0003800000 */
[----:B------:R-:W-:Y:S01]  /*0870*/  LOP3.LUT R11, R6, 0xfffffff0, RZ, 0xc0, !PT ;  /* 0xfffffff0060b7812 */ /* 0x000fe200078ec0ff */
[----:B------:R-:W-:Y:S01]  /*0880*/  BSSY.RECONVERGENT B1, `(.L_x_11) ;  /* 0x0000087000017945 */ /* 0x000fe20003800200 */
[----:B------:R-:W-:Y:S01]  /*0890*/  VIADD R8, R3, 0x7 ;  /* 0x0000000703087836 */ /* 0x000fe20000000000 */
[----:B------:R-:W-:Y:S02]  /*08a0*/  CS2R R12, SRZ ;  /* 0x00000000000c7805 */ /* 0x000fe4000001ff00 */
[----:B------:R-:W-:-:S07]  /*08b0*/  IMAD.MOV R11, RZ, RZ, -R11 ;  /* 0x000000ffff0b7224 */ /* 0x000fce00078e0a0b */
.L_x_12:
[----:B------:R-:W-:-:S04]  /*08c0*/  VIADD R17, R8, 0xfffffff9 ;  /* 0xfffffff908117836 */ /* 0x000fc80000000000 */
[----:B------:R-:W-:-:S04]  /*08d0*/  IMAD.WIDE.U32 R14, R17, R0, R18 ;  /* 0x00000000110e7225 */ /* 0x000fc800078e0012 */
[----:B------:R-:W-:Y:S01]  /*08e0*/  IMAD R17, R17, R7, R15 ;  /* 0x0000000711117224 */ /* 0x000fe200078e020f */
[----:B------:R-:W-:-:S04]  /*08f0*/  LEA R20, P0, R14, UR6, 0x2 ;  /* 0x000000060e147c11 */ /* 0x000fc8000f8010ff */
[----:B------:R-:W-:Y:S01]  /*0900*/  LEA.HI.X R21, R14, UR7, R17, 0x2, P0 ;  /* 0x000000070e157c11 */ /* 0x000fe200080f1411 */
[----:B------:R-:W-:-:S04]  /*0910*/  VIADD R17, R8, 0xfffffffa ;  /* 0xfffffffa08117836 */ /* 0x000fc80000000000 */
[----:B------:R0:W2:Y:S01]  /*0920*/  LDG.E.CONSTANT R29, desc[UR4][R20.64] ;  /* 0x00000004141d7981 */ /* 0x0000a2000c1e9900 */
[----:B------:R-:W-:-:S04]  /*0930*/  IMAD.WIDE.U32 R14, R17, R0, R18 ;  /* 0x00000000110e7225 */ /* 0x000fc800078e0012 */
[----:B------:R-:W-:Y:S01]  /*0940*/  IMAD R17, R17, R7, R15 ;  /* 0x0000000711117224 */ /* 0x000fe200078e020f */
[----:B------:R-:W-:-:S04]  /*0950*/  LEA R22, P0, R14, UR6, 0x2 ;  /* 0x000000060e167c11 */ /* 0x000fc8000f8010ff */
[----:B------:R-:W-:Y:S01]  /*0960*/  LEA.HI.X R23, R14, UR7, R17, 0x2, P0 ;  /* 0x000000070e177c11 */ /* 0x000fe200080f1411 */
[----:B------:R-:W-:-:S05]  /*0970*/  VIADD R17, R8, 0xfffffffb ;  /* 0xfffffffb08117836 */ /* 0x000fca0000000000 */
[----:B------:R-:W3:Y:S01]  /*0980*/  LDG.E.CONSTANT R23, desc[UR4][R22.64] ;  /* 0x0000000416177981 */ /* 0x000ee2000c1e9900 */
[----:B------:R-:W-:-:S04]  /*0990*/  IMAD.WIDE.U32 R14, R17, R0, R18 ;  /* 0x00000000110e7225 */ /* 0x000fc800078e0012 */
[----:B------:R-:W-:Y:S01]  /*09a0*/  IMAD R17, R17, R7, R15 ;  /* 0x0000000711117224 */ /* 0x000fe200078e020f */
[----:B------:R-:W-:-:S04]  /*09b0*/  LEA R16, P0, R14, UR6, 0x2 ;  /* 0x000000060e107c11 */ /* 0x000fc8000f8010ff */
[----:B------:R-:W-:-:S05]  /*09c0*/  LEA.HI.X R17, R14, UR7, R17, 0x2, P0 ;  /* 0x000000070e117c11 */ /* 0x000fca00080f1411 */
[----:B------:R1:W4:Y:S01]  /*09d0*/  LDG.E.CONSTANT R28, desc[UR4][R16.64] ;  /* 0x00000004101c7981 */ /* 0x000322000c1e9900 */
[C---:B0-----:R-:W-:Y:S02]  /*09e0*/  VIADD R21, R8.reuse, 0xfffffffc ;  /* 0xfffffffc08157836 */ /* 0x041fe40000000000 */
[----:B------:R-:W-:Y:S02]  /*09f0*/  VIADD R25, R8, 0xfffffffd ;  /* 0xfffffffd08197836 */ /* 0x000fe40000000000 */
[----:B------:R-:W-:-:S04]  /*0a00*/  IMAD.WIDE.U32 R14, R21, R0, R18 ;  /* 0x00000000150e7225 */ /* 0x000fc800078e0012 */
[----:B------:R-:W-:Y:S01]  /*0a10*/  IMAD R21, R21, R7, R15 ;  /* 0x0000000715157224 */ /* 0x000fe200078e020f */
[----:B------:R-:W-:-:S04]  /*0a20*/  LEA R20, P0, R14, UR6, 0x2 ;  /* 0x000000060e147c11 */ /* 0x000fc8000f8010ff */
[----:B------:R-:W-:Y:S01]  /*0a30*/  LEA.HI.X R21, R14, UR7, R21, 0x2, P0 ;  /* 0x000000070e157c11 */ /* 0x000fe200080f1415 */
[----:B------:R-:W-:-:S04]  /*0a40*/  IMAD.WIDE.U32 R14, R25, R0, R18 ;  /* 0x00000000190e7225 */ /* 0x000fc800078e0012 */
[----:B------:R-:W-:Y:S01]  /*0a50*/  IMAD R25, R25, R7, R15 ;  /* 0x0000000719197224 */ /* 0x000fe200078e020f */
[C---:B------:R-:W-:Y:S01]  /*0a60*/  LEA R26, P0, R14.reuse, UR6, 0x2 ;  /* 0x000000060e1a7c11 */ /* 0x040fe2000f8010ff */
[----:B------:R0:W5:Y:S03]  /*0a70*/  LDG.E.CONSTANT R20, desc[UR4][R20.64] ;  /* 0x0000000414147981 */ /* 0x000166000c1e9900 */
[----:B------:R-:W-:Y:S01]  /*0a80*/  LEA.HI.X R27, R14, UR7, R25, 0x2, P0 ;  /* 0x000000070e1b7c11 */ /* 0x000fe200080f1419 */
[----:B------:R-:W-:-:S04]  /*0a90*/  VIADD R25, R8, 0xfffffffe ;  /* 0xfffffffe08197836 */ /* 0x000fc80000000000 */
[C---:B-1----:R-:W-:Y:S01]  /*0aa0*/  IMAD.WIDE.U32 R16, R25.reuse, R0, R18 ;  /* 0x0000000019107225 */ /* 0x042fe200078e0012 */
[----:B------:R1:W5:Y:S03]  /*0ab0*/  LDG.E.CONSTANT R22, desc[UR4][R26.64] ;  /* 0x000000041a167981 */ /* 0x000366000c1e9900 */
[----:B------:R-:W-:Y:S01]  /*0ac0*/  IMAD R25, R25, R7, R17 ;  /* 0x0000000719197224 */ /* 0x000fe200078e0211 */
[----:B------:R-:W-:Y:S01]  /*0ad0*/  LEA R24, P0, R16, UR6, 0x2 ;  /* 0x0000000610187c11 */ /* 0x000fe2000f8010ff */
[----:B0-----:R-:W-:-:S03]  /*0ae0*/  VIADD R21, R8, 0xffffffff ;  /* 0xffffffff08157836 */ /* 0x001fc60000000000 */
[----:B------:R-:W-:Y:S01]  /*0af0*/  LEA.HI.X R25, R16, UR7, R25, 0x2, P0 ;  /* 0x0000000710197c11 */ /* 0x000fe200080f1419 */
[----:B------:R-:W-:-:S04]  /*0b00*/  IMAD.WIDE.U32 R16, R21, R0, R18 ;  /* 0x0000000015107225 */ /* 0x000fc800078e0012 */
[----:B------:R-:W-:Y:S01]  /*0b10*/  IMAD R21, R21, R7, R17 ;  /* 0x0000000715157224 */ /* 0x000fe200078e0211 */
[C---:B-1----:R-:W-:Y:S01]  /*0b20*/  LEA R26, P0, R16.reuse, UR6, 0x2 ;  /* 0x00000006101a7c11 */ /* 0x042fe2000f8010ff */
[----:B------:R0:W5:Y:S03]  /*0b30*/  LDG.E.CONSTANT R10, desc[UR4][R24.64] ;  /* 0x00000004180a7981 */ /* 0x000166000c1e9900 */
[----:B------:R-:W-:Y:S01]  /*0b40*/  LEA.HI.X R27, R16, UR7, R21, 0x2, P0 ;  /* 0x00000007101b7c11 */ /* 0x000fe200080f1415 */
[----:B------:R-:W-:-:S04]  /*0b50*/  IMAD.WIDE.U32 R16, R8, R0, R18 ;  /* 0x0000000008107225 */ /* 0x000fc800078e0012 */
[----:B------:R-:W-:Y:S01]  /*0b60*/  IMAD R17, R8, R7, R17 ;  /* 0x0000000708117224 */ /* 0x000fe200078e0211 */
[----:B------:R1:W5:Y:S01]  /*0b70*/  LDG.E.CONSTANT R21, desc[UR4][R26.64] ;  /* 0x000000041a157981 */ /* 0x000362000c1e9900 */
[----:B0-----:R-:W-:-:S04]  /*0b80*/  LEA R24, P0, R16, UR6, 0x2 ;  /* 0x0000000610187c11 */ /* 0x001fc8000f8010ff */
[----:B------:R-:W-:Y:S01]  /*0b90*/  LEA.HI.X R25, R16, UR7, R17, 0x2, P0 ;  /* 0x0000000710197c11 */ /* 0x000fe200080f1411 */
[----:B------:R-:W-:Y:S01]  /*0ba0*/  VIADD R17, R8, 0x1 ;  /* 0x0000000108117836 */ /* 0x000fe20000000000 */
[----:B--2---:R-:W0:Y:S02]  /*0bb0*/  F2F.F64.F32 R14, R29 ;  /* 0x0000001d000e7310 */ /* 0x004e240000201800 */
[----:B0-----:R-:W-:-:S06]  /*0bc0*/  DADD R14, R14, R12 ;  /* 0x000000000e0e7229 */ /* 0x001fcc000000000c */
[----:B---3--:R0:W2:Y:S02]  /*0bd0*/  F2F.F64.F32 R12, R23 ;  /* 0x00000017000c7310 */ /* 0x0080a40000201800 */
[----:B0-----:R0:W3:Y:S01]  /*0be0*/  LDG.E.CONSTANT R23, desc[UR4][R24.64] ;  /* 0x0000000418177981 */ /* 0x0010e2000c1e9900 */
[----:B--2---:R-:W-:-:S05]  /*0bf0*/  DADD R12, R14, R12 ;  /* 0x000000000e0c7229 */ /* 0x004fca000000000c */
[----:B----4-:R-:W2:Y:S03]  /*0c00*/  F2F.F64.F32 R14, R28 ;  /* 0x0000001c000e7310 */ /* 0x010ea60000201800 */
[----:B--2---:R-:W-:Y:S01]  /*0c10*/  DADD R12, R12, R14 ;  /* 0x000000000c0c7229 */ /* 0x004fe2000000000e */
[----:B------:R-:W-:-:S04]  /*0c20*/  IMAD.WIDE.U32 R14, R17, R0, R18 ;  /* 0x00000000110e7225 */ /* 0x000fc800078e0012 */
[----:B------:R-:W-:Y:S01]  /*0c30*/  IMAD R17, R17, R7, R15 ;  /* 0x0000000711117224 */ /* 0x000fe200078e020f */
[----:B------:R-:W-:-:S04]  /*0c40*/  LEA R16, P0, R14, UR6, 0x2 ;  /* 0x000000060e107c11 */ /* 0x000fc8000f8010ff */
[----:B------:R-:W-:-:S05]  /*0c50*/  LEA.HI.X R17, R14, UR7, R17, 0x2, P0 ;  /* 0x000000070e117c11 */ /* 0x000fca00080f1411 */
[----:B------:R2:W4:Y:S01]  /*0c60*/  LDG.E.CONSTANT R16, desc[UR4][R16.64] ;  /* 0x0000000410107981 */ /* 0x000522000c1e9900 */
[----:B-----5:R-:W5:Y:S08]  /*0c70*/  F2F.F64.F32 R14, R20 ;  /* 0x00000014000e7310 */ /* 0x020f700000201800 */
[----:B-1----:R-:W0:Y:S01]  /*0c80*/  F2F.F64.F32 R26, R22 ;  /* 0x00000016001a7310 */ /* 0x002e220000201800 */
[----:B-----5:R-:W-:-:S07]  /*0c90*/  DADD R12, R12, R14 ;  /* 0x000000000c0c7229 */ /* 0x020fce000000000e */
[----:B------:R-:W1:Y:S01]  /*0ca0*/  F2F.F64.F32 R14, R10 ;  /* 0x0000000a000e7310 */ /* 0x000e620000201800 */
[----:B0-----:R-:W-:Y:S01]  /*0cb0*/  DADD R24, R12, R26 ;  /* 0x000000000c187229 */ /* 0x001fe2000000001a */
[----:B------:R-:W-:-:S06]  /*0cc0*/  VIADD R27, R8, 0x2 ;  /* 0x00000002081b7836 */ /* 0x000fcc0000000000 */
[----:B------:R-:W0:Y:S01]  /*0cd0*/  F2F.F64.F32 R28, R21 ;  /* 0x00000015001c7310 */ /* 0x000e220000201800 */
[----:B------:R-:W-:Y:S01]  /*0ce0*/  IMAD.WIDE.U32 R12, R27, R0, R18 ;  /* 0x000000001b0c7225 */ /* 0x000fe200078e0012 */
[----:B-1----:R-:W-:-:S03]  /*0cf0*/  DADD R24, R24, R14 ;  /* 0x0000000018187229 */ /* 0x002fc6000000000e */
[----:B------:R-:W-:Y:S01]  /*0d00*/  IMAD R27, R27, R7, R13 ;  /* 0x000000071b1b7224 */ /* 0x000fe200078e020d */
[----:B------:R-:W-:Y:S01]  /*0d10*/  LEA R14, P0, R12, UR6, 0x2 ;  /* 0x000000060c0e7c11 */ /* 0x000fe2000f8010ff */
[----:B--2---:R-:W-:-:S03]  /*0d20*/  VIADD R17, R8, 0x3 ;  /* 0x0000000308117836 */ /* 0x004fc60000000000 */
[----:B------:R-:W-:Y:S01]  /*0d30*/  LEA.HI.X R15, R12, UR7, R27, 0x2, P0 ;  /* 0x000000070c0f7c11 */ /* 0x000fe200080f141b */
[----:B------:R-:W-:Y:S01]  /*0d40*/  IMAD.WIDE.U32 R26, R17, R0, R18 ;  /* 0x00000000111a7225 */ /* 0x000fe200078e0012 */
[----:B0-----:R-:W-:-:S03]  /*0d50*/  DADD R28, R24, R28 ;  /* 0x00000000181c7229 */ /* 0x001fc6000000001c */
[----:B------:R-:W-:Y:S01]  /*0d60*/  IMAD R17, R17, R7, R27 ;  /* 0x0000000711117224 */ /* 0x000fe200078e021b */
[----:B------:R-:W-:Y:S01]  /*0d70*/  LEA R24, P0, R26, UR6, 0x2 ;  /* 0x000000061a187c11 */ /* 0x000fe2000f8010ff */
[----:B------:R-:W-:Y:S01]  /*0d80*/  VIADD R27, R8, 0x4 ;  /* 0x00000004081b7836 */ /* 0x000fe20000000000 */
[----:B------:R0:W2:Y:S02]  /*0d90*/  LDG.E.CONSTANT R22, desc[UR4][R14.64] ;  /* 0x000000040e167981 */ /* 0x0000a4000c1e9900 */
[----:B------:R-:W-:-:S05]  /*0da0*/  LEA.HI.X R25, R26, UR7, R17, 0x2, P0 ;  /* 0x000000071a197c11 */ /* 0x000fca00080f1411 */
[----:B------:R-:W5:Y:S01]  /*0db0*/  LDG.E.CONSTANT R24, desc[UR4][R24.64] ;  /* 0x0000000418187981 */ /* 0x000f62000c1e9900 */
[----:B0-----:R-:W-:Y:S01]  /*0dc0*/  VIADD R15, R8, 0x7 ;  /* 0x00000007080f7836 */ /* 0x001fe20000000000 */
[----:B---3--:R-:W0:Y:S02]  /*0dd0*/  F2F.F64.F32 R12, R23 ;  /* 0x00000017000c7310 */ /* 0x008e240000201800 */
[----:B0-----:R-:W-:-:S06]  /*0de0*/  DADD R12, R28, R12 ;  /* 0x000000001c0c7229 */ /* 0x001fcc000000000c */
[----:B----4-:R0:W1:Y:S02]  /*0df0*/  F2F.F64.F32 R20, R16 ;  /* 0x0000001000147310 */ /* 0x0100640000201800 */
[----:B0-----:R-:W-:-:S04]  /*0e00*/  IMAD.WIDE.U32 R16, R27, R0, R18 ;  /* 0x000000001b107225 */ /* 0x001fc800078e0012 */
[-C--:B------:R-:W-:Y:S02]  /*0e10*/  IMAD R27, R27, R7.reuse, R17 ;  /* 0x000000071b1b7224 */ /* 0x080fe400078e0211 */
[----:B------:R-:W-:Y:S01]  /*0e20*/  VIADD R17, R8, 0x5 ;  /* 0x0000000508117836 */ /* 0x000fe20000000000 */
[----:B-1----:R-:W-:Y:S01]  /*0e30*/  DADD R20, R12, R20 ;  /* 0x000000000c147229 */ /* 0x002fe20000000014 */
[C---:B------:R-:W-:Y:S02]  /*0e40*/  LEA R26, P0, R16.reuse, UR6, 0x2 ;  /* 0x00000006101a7c11 */ /* 0x040fe4000f8010ff */
[C---:B------:R-:W-:Y:S02]  /*0e50*/  IMAD.WIDE.U32 R12, R17.reuse, R0, R18 ;  /* 0x00000000110c7225 */ /* 0x040fe400078e0012 */
[----:B------:R-:W-:Y:S02]  /*0e60*/  LEA.HI.X R27, R16, UR7, R27, 0x2, P0 ;  /* 0x00000007101b7c11 */ /* 0x000fe400080f141b */
[----:B------:R-:W-:Y:S01]  /*0e70*/  IMAD R17, R17, R7, R13 ;  /* 0x0000000711117224 */ /* 0x000fe200078e020d */
[----:B------:R-:W-:-:S02]  /*0e80*/  LEA R28, P0, R12, UR6, 0x2 ;  /* 0x000000060c1c7c11 */ /* 0x000fc4000f8010ff */
[----:B------:R0:W3:Y:S02]  /*0e90*/  LDG.E.CONSTANT R10, desc[UR4][R26.64] ;  /* 0x000000041a0a7981 */ /* 0x0000e4000c1e9900 */
[----:B------:R-:W-:Y:S01]  /*0ea0*/  LEA.HI.X R29, R12, UR7, R17, 0x2, P0 ;  /* 0x000000070c1d7c11 */ /* 0x000fe200080f1411 */
[----:B------:R-:W-:-:S04]  /*0eb0*/  VIADD R17, R8, 0x6 ;  /* 0x0000000608117836 */ /* 0x000fc80000000000 */
[C---:B------:R-:W-:Y:S01]  /*0ec0*/  IMAD.WIDE.U32 R12, R17.reuse, R0, R18 ;  /* 0x00000000110c7225 */ /* 0x040fe200078e0012 */
[----:B------:R-:W4:Y:S03]  /*0ed0*/  LDG.E.CONSTANT R23, desc[UR4][R28.64] ;  /* 0x000000041c177981 */ /* 0x000f26000c1e9900 */
[----:B------:R-:W-:Y:S01]  /*0ee0*/  IMAD R17, R17, R7, R13 ;  /* 0x0000000711117224 */ /* 0x000fe200078e020d */
[----:B------:R-:W-:-:S04]  /*0ef0*/  LEA R16, P0, R12, UR6, 0x2 ;  /* 0x000000060c107c11 */ /* 0x000fc8000f8010ff */
[----:B------:R-:W-:Y:S01]  /*0f00*/  LEA.HI.X R17, R12, UR7, R17, 0x2, P0 ;  /* 0x000000070c117c11 */ /* 0x000fe200080f1411 */
[----:B------:R-:W-:-:S04]  /*0f10*/  IMAD.WIDE.U32 R12, R15, R0, R18 ;  /* 0x000000000f0c7225 */ /* 0x000fc800078e0012 */
[----:B------:R-:W-:Y:S01]  /*0f20*/  IMAD R15, R15, R7, R13 ;  /* 0x000000070f0f7224 */ /* 0x000fe200078e020d */
[----:B------:R-:W-:Y:S01]  /*0f30*/  LEA R14, P0, R12, UR6, 0x2 ;  /* 0x000000060c0e7c11 */ /* 0x000fe2000f8010ff */
[----:B------:R-:W-:Y:S01]  /*0f40*/  VIADD R13, R8, 0x8 ;  /* 0x00000008080d7836 */ /* 0x000fe20000000000 */
[----:B------:R-:W4:Y:S02]  /*0f50*/  LDG.E.CONSTANT R16, desc[UR4][R16.64] ;  /* 0x0000000410107981 */ /* 0x000f24000c1e9900 */
[----:B------:R-:W-:Y:S01]  /*0f60*/  LEA.HI.X R15, R12, UR7, R15, 0x2, P0 ;  /* 0x000000070c0f7c11 */ /* 0x000fe200080f140f */
[----:B0-----:R-:W-:-:S04]  /*0f70*/  IMAD.WIDE.U32 R26, R13, R0, R18 ;  /* 0x000000000d1a7225 */ /* 0x001fc800078e0012 */
[----:B------:R-:W-:Y:S01]  /*0f80*/  IMAD R13, R13, R7, R27 ;  /* 0x000000070d0d7224 */ /* 0x000fe200078e021b */
[C---:B------:R-:W-:Y:S01]  /*0f90*/  LEA R12, P0, R26.reuse, UR6, 0x2 ;  /* 0x000000061a0c7c11 */ /* 0x040fe2000f8010ff */
[----:B------:R-:W4:Y:S03]  /*0fa0*/  LDG.E.CONSTANT R14, desc[UR4][R14.64] ;  /* 0x000000040e0e7981 */ /* 0x000f26000c1e9900 */
[----:B------:R-:W-:-:S05]  /*0fb0*/  LEA.HI.X R13, R26, UR7, R13, 0x2, P0 ;  /* 0x000000071a0d7c11 */ /* 0x000fca00080f140d */
[----:B------:R4:W4:Y:S01]  /*0fc0*/  LDG.E.CONSTANT R28, desc[UR4][R12.64] ;  /* 0x000000040c1c7981 */ /* 0x000922000c1e9900 */
[----:B--2---:R-:W0:Y:S08]  /*0fd0*/  F2F.F64.F32 R26, R22 ;  /* 0x00000016001a7310 */ /* 0x004e300000201800 */
[----:B-----5:R-:W1:Y:S01]  /*0fe0*/  F2F.F64.F32 R24, R24 ;  /* 0x0000001800187310 */ /* 0x020e620000201800 */
[----:B0-----:R-:W-:-:S08]  /*0ff0*/  DADD R20, R20, R26 ;  /* 0x0000000014147229 */ /* 0x001fd0000000001a */
[----:B-1----:R-:W-:Y:S01]  /*1000*/  DADD R20, R20, R24 ;  /* 0x0000000014147229 */ /* 0x002fe20000000018 */
[----:B------:R-:W-:-:S05]  /*1010*/  VIADD R11, R11, 0x10 ;  /* 0x000000100b0b7836 */ /* 0x000fca0000000000 */
[----:B------:R-:W-:Y:S01]  /*1020*/  ISETP.NE.AND P0, PT, R11, RZ, PT ;  /* 0x000000ff0b00720c */ /* 0x000fe20003f05270 */
[----:B------:R-:W-:Y:S01]  /*1030*/  VIADD R8, R8, 0x10 ;  /* 0x0000001008087836 */ /* 0x000fe20000000000 */
[----:B---3--:R-:W0:Y:S08]  /*1040*/  F2F.F64.F32 R26, R10 ;  /* 0x0000000a001a7310 */ /* 0x008e300000201800 */
[----:B----4-:R-:W1:Y:S01]  /*1050*/  F2F.F64.F32 R12, R23 ;  /* 0x00000017000c7310 */ /* 0x010e620000201800 */
[----:B0-----:R-:W-:-:S07]  /*1060*/  DADD R20, R20, R26 ;  /* 0x0000000014147229 */ /* 0x001fce000000001a */
[----:B------:R-:W0:Y:S01]  /*1070*/  F2F.F64.F32 R16, R16 ;  /* 0x0000001000107310 */ /* 0x000e220000201800 */
[----:B-1----:R-:W-:-:S07]  /*1080*/  DADD R20, R20, R12 ;  /* 0x0000000014147229 */ /* 0x002fce000000000c */
[----:B------:R-:W1:Y:S01]  /*1090*/  F2F.F64.F32 R14, R14 ;  /* 0x0000000e000e7310 */ /* 0x000e620000201800 */
[----:B0-----:R-:W-:-:S07]  /*10a0*/  DADD R20, R20, R16 ;  /* 0x0000000014147229 */ /* 0x001fce0000000010 */
[----:B------:R-:W0:Y:S01]  /*10b0*/  F2F.F64.F32 R28, R28 ;  /* 0x0000001c001c7310 */ /* 0x000e220000201800 */
[----:B-1----:R-:W-:-:S08]  /*10c0*/  DADD R20, R20, R14 ;  /* 0x0000000014147229 */ /* 0x002fd0000000000e */
[----:B0-----:R-:W-:Y:S01]  /*10d0*/  DADD R12, R20, R28 ;  /* 0x00000000140c7229 */ /* 0x001fe2000000001c */
[----:B------:R-:W-:Y:S10]  /*10e0*/  @P0 BRA `(.L_x_12) ;  /* 0xfffffff400f40947 */ /* 0x000ff4000383ffff */
[----:B------:R-:W-:Y:S05]  /*10f0*/  BSYNC.RECONVERGENT B1 ;  /* 0x0000000000017941 */ /* 0x000fea0003800200 */
.L_x_11:
[----:B------:R-:W-:-:S07]  /*1100*/  VIADD R10, R8, 0xfffffff9 ;  /* 0xfffffff9080a7836 */ /* 0x000fce0000000000 */
.L_x_10:
[----:B------:R-:W-:Y:S05]  /*1110*/  BSYNC.RECONVERGENT B0 ;  /* 0x0000000000007941 */ /* 0x000fea0003800200 */
.L_x_9:
[----:B------:R-:W-:Y:S01]  /*1120*/  ISETP.NE.AND P0, PT, R9, RZ, PT ;  /* 0x000000ff0900720c */ /* 0x000fe20003f05270 */
[----:B------:R-:W-:-:S12]  /*1130*/  BSSY.RECONVERGENT B0, `(.L_x_13) ;  /* 0x0000088000007945 */ /* 0x000fd80003800200 */
[----:B------:R-:W-:Y:S05]  /*1140*/  @!P0 BRA `(.L_x_14) ;  /* 0x0000000800188947 */ /* 0x000fea0003800000 */
[----:B------:R-:W-:Y:S01]  /*1150*/  ISETP.GE.U32.AND P1, PT, R9, 0x8, PT ;  /* 0x000000080900780c */ /* 0x000fe20003f26070 */
[----:B------:R-:W-:Y:S01]  /*1160*/  BSSY.RECONVERGENT B1, `(.L_x_15) ;  /* 0x0000045000017945 */ /* 0x000fe20003800200 */
[----:B------:R-:W-:-:S04]  /*1170*/  LOP3.LUT R8, R6, 0x7, RZ, 0xc0, !PT ;  /* 0x0000000706087812 */ /* 0x000fc800078ec0ff */
[----:B------:R-:W-:-:S07]  /*1180*/  ISETP.NE.AND P0, PT, R8, RZ, PT ;  /* 0x000000ff0800720c */ /* 0x000fce0003f05270 */
[----:B------:R-:W-:Y:S06]  /*1190*/  @!P1 BRA `(.L_x_16) ;  /* 0x0000000400049947 */ /* 0x000fec0003800000 */
[----:B------:R-:W0:Y:S01]  /*11a0*/  LDCU.64 UR6, c[0x0][0x380] ;  /* 0x00007000ff0677ac */ /* 0x000e220008000a00 */
[----:B------:R-:W-:-:S04]  /*11b0*/  IMAD.WIDE.U32 R14, R10, R0, R18 ;  /* 0x000000000a0e7225 */ /* 0x000fc800078e0012 */
[C---:B------:R-:W-:Y:S02]  /*11c0*/  IMAD R15, R10.reuse, R7, R15 ;  /* 0x000000070a0f7224 */ /* 0x040fe400078e020f */
[C---:B------:R-:W-:Y:S02]  /*11d0*/  VIADD R9, R10.reuse, 0x1 ;  /* 0x000000010a097836 */ /* 0x040fe40000000000 */
[----:B------:R-:W-:Y:S02]  /*11e0*/  VIADD R11, R10, 0x2 ;  /* 0x000000020a0b7836 */ /* 0x000fe40000000000 */
[----:B------:R-:W-:-:S04]  /*11f0*/  IMAD.WIDE.U32 R20, R9, R0, R18 ;  /* 0x0000000009147225 */ /* 0x000fc800078e0012 */
[----:B------:R-:W-:Y:S01]  /*1200*/  IMAD R9, R9, R7, R21 ;  /* 0x0000000709097224 */ /* 0x000fe200078e0215 */
[----:B0-----:R-:W-:Y:S02]  /*1210*/  LEA R16, P1, R14, UR6, 0x2 ;  /* 0x000000060e107c11 */ /* 0x001fe4000f8210ff */
[----:B------:R-:W-:Y:S02]  /*1220*/  LEA R24, P2, R20, UR6, 0x2 ;  /* 0x0000000614187c11 */ /* 0x000fe4000f8410ff */
[----:B------:R-:W-:Y:S01]  /*1230*/  LEA.HI.X R17, R14, UR7, R15, 0x2, P1 ;  /* 0x000000070e117c11 */ /* 0x000fe200088f140f */
[----:B------:R-:W-:Y:S01]  /*1240*/  IMAD.WIDE.U32 R14, R11, R0, R18 ;  /* 0x000000000b0e7225 */ /* 0x000fe200078e0012 */
[----:B------:R-:W-:-:S03]  /*1250*/  LEA.HI.X R25, R20, UR7, R9, 0x2, P2 ;  /* 0x0000000714197c11 */ /* 0x000fc600090f1409 */
[-C--:B------:R-:W-:Y:S01]  /*1260*/  IMAD R11, R11, R7.reuse, R15 ;  /* 0x000000070b0b7224 */ /* 0x080fe200078e020f */
[----:B------:R-:W-:Y:S01]  /*1270*/  LEA R26, P1, R14, UR6, 0x2 ;  /* 0x000000060e1a7c11 */ /* 0x000fe2000f8210ff */
[----:B------:R-:W-:Y:S01]  /*1280*/  VIADD R9, R10, 0x3 ;  /* 0x000000030a097836 */ /* 0x000fe20000000000 */
[----:B------:R-:W2:Y:S02]  /*1290*/  LDG.E.CONSTANT R24, desc[UR4][R24.64] ;  /* 0x0000000418187981 */ /* 0x000ea4000c1e9900 */
[----:B------:R-:W-:Y:S01]  /*12a0*/  LEA.HI.X R27, R14, UR7, R11, 0x2, P1 ;  /* 0x000000070e1b7c11 */ /* 0x000fe200088f140b */
[C---:B------:R-:W-:Y:S01]  /*12b0*/  IMAD.WIDE.U32 R14, R9.reuse, R0, R18 ;  /* 0x00000000090e7225 */ /* 0x040fe200078e0012 */
[----:B------:R0:W3:Y:S03]  /*12c0*/  LDG.E.CONSTANT R11, desc[UR4][R16.64] ;  /* 0x00000004100b7981 */ /* 0x0000e6000c1e9900 */
[----:B------:R-:W-:Y:S01]  /*12d0*/  IMAD R9, R9, R7, R15 ;  /* 0x0000000709097224 */ /* 0x000fe200078e020f */
[----:B------:R-:W-:Y:S01]  /*12e0*/  LEA R22, P1, R14, UR6, 0x2 ;  /* 0x000000060e167c11 */ /* 0x000fe2000f8210ff */
[----:B------:R-:W-:-:S03]  /*12f0*/  VIADD R21, R10, 0x4 ;  /* 0x000000040a157836 */ /* 0x000fc60000000000 */
[----:B------:R-:W-:Y:S01]  /*1300*/  LEA.HI.X R23, R14, UR7, R9, 0x2, P1 ;  /* 0x000000070e177c11 */ /* 0x000fe200088f1409 */
[CC--:B------:R-:W-:Y:S01]  /*1310*/  IMAD.WIDE.U32 R14, R21.reuse, R0.reuse, R18 ;  /* 0x00000000150e7225 */ /* 0x0c0fe200078e0012 */
[----:B------:R1:W4:Y:S03]  /*1320*/  LDG.E.CONSTANT R9, desc[UR4][R26.64] ;  /* 0x000000041a097981 */ /* 0x000326000c1e9900 */
[----:B------:R-:W-:Y:S01]  /*1330*/  IMAD R21, R21, R7, R15 ;  /* 0x0000000715157224 */ /* 0x000fe200078e020f */
[----:B------:R-:W-:Y:S01]  /*1340*/  LEA R28, P1, R14, UR6, 0x2 ;  /* 0x000000060e1c7c11 */ /* 0x000fe2000f8210ff */
[----:B------:R-:W-:Y:S01]  /*1350*/  VIADD R15, R10, 0x5 ;  /* 0x000000050a0f7836 */ /* 0x000fe20000000000 */
[----:B------:R-:W5:Y:S02]  /*1360*/  LDG.E.CONSTANT R23, desc[UR4][R22.64] ;  /* 0x0000000416177981 */ /* 0x000f64000c1e9900 */
[----:B------:R-:W-:Y:S01]  /*1370*/  LEA.HI.X R29, R14, UR7, R21, 0x2, P1 ;  /* 0x000000070e1d7c11 */ /* 0x000fe200088f1415 */
[----:B0-----:R-:W-:-:S04]  /*1380*/  IMAD.WIDE.U32 R16, R15, R0, R18 ;  /* 0x000000000f107225 */ /* 0x001fc800078e0012 */
[----:B------:R-:W-:Y:S01]  /*1390*/  IMAD R15, R15, R7, R17 ;  /* 0x000000070f0f7224 */ /* 0x000fe200078e0211 */
[----:B------:R-:W-:Y:S01]  /*13a0*/  LEA R14, P1, R16, UR6, 0x2 ;  /* 0x00000006100e7c11 */ /* 0x000fe2000f8210ff */
[----:B------:R-:W-:Y:S01]  /*13b0*/  VIADD R21, R10, 0x6 ;  /* 0x000000060a157836 */ /* 0x000fe20000000000 */
[----:B------:R5:W5:Y:S02]  /*13c0*/  LDG.E.CONSTANT R22, desc[UR4][R28.64] ;  /* 0x000000041c167981 */ /* 0x000b64000c1e9900 */
[----:B------:R-:W-:Y:S01]  /*13d0*/  LEA.HI.X R15, R16, UR7, R15, 0x2, P1 ;  /* 0x00000007100f7c11 */ /* 0x000fe200088f140f */
[----:B------:R-:W-:-:S04]  /*13e0*/  IMAD.WIDE.U32 R16, R21, R0, R18 ;  /* 0x0000000015107225 */ /* 0x000fc800078e0012 */
[----:B------:R-:W-:Y:S01]  /*13f0*/  IMAD R21, R21, R7, R17 ;  /* 0x0000000715157224 */ /* 0x000fe200078e0211 */
[----:B------:R-:W-:Y:S01]  /*1400*/  IADD3 R17, PT, PT, R10, 0x7, RZ ;  /* 0x000000070a117810 */ /* 0x000fe20007ffe0ff */
[----:B------:R-:W5:Y:S01]  /*1410*/  LDG.E.CONSTANT R14, desc[UR4][R14.64] ;  /* 0x000000040e0e7981 */ /* 0x000f62000c1e9900 */
[----:B------:R-:W-:-:S03]  /*1420*/  LEA R20, P1, R16, UR6, 0x2 ;  /* 0x0000000610147c11 */ /* 0x000fc6000f8210ff */
[----:B-1----:R-:W-:Y:S01]  /*1430*/  IMAD.WIDE.U32 R26, R17, R0, R18 ;  /* 0x00000000111a7225 */ /* 0x002fe200078e0012 */
[----:B------:R-:W-:-:S03]  /*1440*/  LEA.HI.X R21, R16, UR7, R21, 0x2, P1 ;  /* 0x0000000710157c11 */ /* 0x000fc600088f1415 */
[----:B------:R-:W-:Y:S01]  /*1450*/  IMAD R17, R17, R7, R27 ;  /* 0x0000000711117224 */ /* 0x000fe200078e021b */
[C---:B------:R-:W-:Y:S01]  /*1460*/  LEA R16, P1, R26.reuse, UR6, 0x2 ;  /* 0x000000061a107c11 */ /* 0x040fe2000f8210ff */
[----:B------:R-:W5:Y:S03]  /*1470*/  LDG.E.CONSTANT R20, desc[UR4][R20.64] ;  /* 0x0000000414147981 */ /* 0x000f66000c1e9900 */
[----:B------:R-:W-:-:S05]  /*1480*/  LEA.HI.X R17, R26, UR7, R17, 0x2, P1 ;  /* 0x000000071a117c11 */ /* 0x000fca00088f1411 */
[----:B------:R-:W5:Y:S01]  /*1490*/  LDG.E.CONSTANT R16, desc[UR4][R16.64] ;  /* 0x0000000410107981 */ /* 0x000f62000c1e9900 */
[----:B------:R-:W-:Y:S01]  /*14a0*/  VIADD R10, R10, 0x8 ;  /* 0x000000080a0a7836 */ /* 0x000fe20000000000 */
[----:B---3--:R-:W0:Y:S08]  /*14b0*/  F2F.F64.F32 R26, R11 ;  /* 0x0000000b001a7310 */ /* 0x008e300000201800 */
[----:B--2---:R-:W1:Y:S01]  /*14c0*/  F2F.F64.F32 R24, R24 ;  /* 0x0000001800187310 */ /* 0x004e620000201800 */
[----:B0-----:R-:W-:-:S07]  /*14d0*/  DADD R26, R12, R26 ;  /* 0x000000000c1a7229 */ /* 0x001fce000000001a */
[----:B----4-:R-:W0:Y:S01]  /*14e0*/  F2F.F64.F32 R12, R9 ;  /* 0x00000009000c7310 */ /* 0x010e220000201800 */
[----:B-1----:R-:W-:-:S07]  /*14f0*/  DADD R26, R26, R24 ;  /* 0x000000001a1a7229 */ /* 0x002fce0000000018 */
[----:B-----5:R-:W1:Y:S01]  /*1500*/  F2F.F64.F32 R28, R23 ;  /* 0x00000017001c7310 */ /* 0x020e620000201800 */
[----:B0-----:R-:W-:-:S07]  /*1510*/  DADD R12, R26, R12 ;  /* 0x000000001a0c7229 */ /* 0x001fce000000000c */
[----:B------:R-:W0:Y:S01]  /*1520*/  F2F.F64.F32 R26, R22 ;  /* 0x00000016001a7310 */ /* 0x000e220000201800 */
[----:B-1----:R-:W-:-:S07]  /*1530*/  DADD R12, R12, R28 ;  /* 0x000000000c0c7229 */ /* 0x002fce000000001c */
[----:B------:R-:W1:Y:S01]  /*1540*/  F2F.F64.F32 R14, R14 ;  /* 0x0000000e000e7310 */ /* 0x000e620000201800 */
[----:B0-----:R-:W-:-:S07]  /*1550*/  DADD R12, R12, R26 ;  /* 0x000000000c0c7229 */ /* 0x001fce000000001a */
[----:B------:R-:W0:Y:S01]  /*1560*/  F2F.F64.F32 R20, R20 ;  /* 0x0000001400147310 */ /* 0x000e220000201800 */
[----:B-1----:R-:W-:-:S07]  /*1570*/  DADD R12, R12, R14 ;  /* 0x000000000c0c7229 */ /* 0x002fce000000000e */
[----:B------:R-:W1:Y:S01]  /*1580*/  F2F.F64.F32 R16, R16 ;  /* 0x0000001000107310 */ /* 0x000e620000201800 */
[----:B0-----:R-:W-:-:S08]  /*1590*/  DADD R12, R12, R20 ;  /* 0x000000000c0c7229 */ /* 0x001fd00000000014 */
[----:B-1----:R-:W-:-:S11]  /*15a0*/  DADD R12, R12, R16 ;  /* 0x000000000c0c7229 */ /* 0x002fd60000000010 */
.L_x_16:
[----:B------:R-:W-:Y:S05]  /*15b0*/  BSYNC.RECONVERGENT B1 ;  /* 0x0000000000017941 */ /* 0x000fea0003800200 */
.L_x_15:
[----:B------:R-:W-:Y:S05]  /*15c0*/  @!P0 BRA `(.L_x_14) ;  /* 0x0000000000f88947 */ /* 0x000fea0003800000 */
[----:B------:R-:W-:Y:S01]  /*15d0*/  ISETP.GE.U32.AND P1, PT, R8, 0x4, PT ;  /* 0x000000040800780c */ /* 0x000fe20003f26070 */
[----:B------:R-:W-:Y:S01]  /*15e0*/  BSSY.RECONVERGENT B1, `(.L_x_17) ;  /* 0x0000027000017945 */ /* 0x000fe20003800200 */
[----:B------:R-:W-:-:S04]  /*15f0*/  LOP3.LUT R6, R6, 0x3, RZ, 0xc0, !PT ;  /* 0x0000000306067812 */ /* 0x000fc800078ec0ff */
[----:B------:R-:W-:-:S07]  /*1600*/  ISETP.NE.AND P0, PT, R6, RZ, PT ;  /* 0x000000ff0600720c */ /* 0x000fce0003f05270 */
[----:B------:R-:W-:Y:S06]  /*1610*/  @!P1 BRA `(.L_x_18) ;  /* 0x00000000008c9947 */ /* 0x000fec0003800000 */
[----:B------:R-:W0:Y:S01]  /*1620*/  LDCU.64 UR6, c[0x0][0x380] ;  /* 0x00007000ff0677ac */ /* 0x000e220008000a00 */
[----:B------:R-:W-:Y:S02]  /*1630*/  IMAD.MOV.U32 R16, RZ, RZ, R18 ;  /* 0x000000ffff107224 */ /* 0x000fe400078e0012 */
[----:B------:R-:W-:Y:S02]  /*1640*/  IMAD.MOV.U32 R17, RZ, RZ, R19 ;  /* 0x000000ffff117224 */ /* 0x000fe400078e0013 */
[C---:B------:R-:W-:Y:S02]  /*1650*/  VIADD R11, R10.reuse, 0x1 ;  /* 0x000000010a0b7836 */ /* 0x040fe40000000000 */
[----:B------:R-:W-:-:S04]  /*1660*/  IMAD.WIDE.U32 R8, R10, R0, R16 ;  /* 0x000000000a087225 */ /* 0x000fc800078e0010 */
[----:B------:R-:W-:Y:S02]  /*1670*/  IMAD R9, R10, R7, R9 ;  /* 0x000000070a097224 */ /* 0x000fe400078e0209 */
[----:B------:R-:W-:-:S04]  /*1680*/  IMAD.WIDE.U32 R20, R11, R0, R16 ;  /* 0x000000000b147225 */ /* 0x000fc800078e0010 */
[----:B------:R-:W-:Y:S01]  /*1690*/  VIADD R25, R10, 0x2 ;  /* 0x000000020a197836 */ /* 0x000fe20000000000 */
[----:B0-----:R-:W-:Y:S01]  /*16a0*/  LEA R22, P1, R8, UR6, 0x2 ;  /* 0x0000000608167c11 */ /* 0x001fe2000f8210ff */
[----:B------:R-:W-:-:S03]  /*16b0*/  IMAD R11, R11, R7, R21 ;  /* 0x000000070b0b7224 */ /* 0x000fc600078e0215 */
[----:B------:R-:W-:Y:S02]  /*16c0*/  LEA.HI.X R23, R8, UR7, R9, 0x2, P1 ;  /* 0x0000000708177c11 */ /* 0x000fe400088f1409 */
[----:B------:R-:W-:-:S03]  /*16d0*/  LEA R8, P1, R20, UR6, 0x2 ;  /* 0x0000000614087c11 */ /* 0x000fc6000f8210ff */
[----:B------:R-:W2:Y:S01]  /*16e0*/  LDG.E.CONSTANT R22, desc[UR4][R22.64] ;  /* 0x0000000416167981 */ /* 0x000ea2000c1e9900 */
[----:B------:R-:W-:Y:S01]  /*16f0*/  IMAD.WIDE.U32 R14, R25, R0, R16 ;  /* 0x00000000190e7225 */ /* 0x000fe200078e0010 */
[----:B------:R-:W-:-:S03]  /*1700*/  LEA.HI.X R9, R20, UR7, R11, 0x2, P1 ;  /* 0x0000000714097c11 */ /* 0x000fc600088f140b */
[----:B------:R-:W-:Y:S01]  /*1710*/  VIADD R11, R10, 0x3 ;  /* 0x000000030a0b7836 */ /* 0x000fe20000000000 */
[----:B------:R-:W-:Y:S01]  /*1720*/  LEA R20, P1, R14, UR6, 0x2 ;  /* 0x000000060e147c11 */ /* 0x000fe2000f8210ff */
[----:B------:R-:W-:Y:S01]  /*1730*/  IMAD R25, R25, R7, R15 ;  /* 0x0000000719197224 */ /* 0x000fe200078e020f */
[----:B------:R-:W3:Y:S01]  /*1740*/  LDG.E.CONSTANT R8, desc[UR4][R8.64] ;  /* 0x0000000408087981 */ /* 0x000ee2000c1e9900 */
[----:B------:R-:W-:-:S03]  /*1750*/  IMAD.WIDE.U32 R16, R11, R0, R16 ;  /* 0x000000000b107225 */ /* 0x000fc600078e0010 */
[----:B------:R-:W-:Y:S01]  /*1760*/  LEA.HI.X R21, R14, UR7, R25, 0x2, P1 ;  /* 0x000000070e157c11 */ /* 0x000fe200088f1419 */
[----:B------:R-:W-:Y:S01]  /*1770*/  IMAD R11, R11, R7, R17 ;  /* 0x000000070b0b7224 */ /* 0x000fe200078e0211 */
[----:B------:R-:W-:-:S03]  /*1780*/  LEA R14, P1, R16, UR6, 0x2 ;  /* 0x00000006100e7c11 */ /* 0x000fc6000f8210ff */
[----:B------:R-:W4:Y:S01]  /*1790*/  LDG.E.CONSTANT R20, desc[UR4][R20.64] ;  /* 0x0000000414147981 */ /* 0x000f22000c1e9900 */
[----:B------:R-:W-:-:S05]  /*17a0*/  LEA.HI.X R15, R16, UR7, R11, 0x2, P1 ;  /* 0x00000007100f7c11 */ /* 0x000fca00088f140b */
[----:B------:R-:W5:Y:S01]  /*17b0*/  LDG.E.CONSTANT R14, desc[UR4][R14.64] ;  /* 0x000000040e0e7981 */ /* 0x000f62000c1e9900 */
[----:B------:R-:W-:Y:S01]  /*17c0*/  VIADD R10, R10, 0x4 ;  /* 0x000000040a0a7836 */ /* 0x000fe20000000000 */
[----:B--2---:R-:W0:Y:S08]  /*17d0*/  F2F.F64.F32 R22, R22 ;  /* 0x0000001600167310 */ /* 0x004e300000201800 */
[----:B---3--:R-:W1:Y:S01]  /*17e0*/  F2F.F64.F32 R16, R8 ;  /* 0x0000000800107310 */ /* 0x008e620000201800 */
[----:B0-----:R-:W-:-:S07]  /*17f0*/  DADD R24, R12, R22 ;  /* 0x000000000c187229 */ /* 0x001fce0000000016 */
[----:B----4-:R-:W0:Y:S01]  /*1800*/  F2F.F64.F32 R12, R20 ;  /* 0x00000014000c7310 */ /* 0x010e220000201800 */
[----:B-1----:R-:W-:-:S07]  /*1810*/  DADD R16, R24, R16 ;  /* 0x0000000018107229 */ /* 0x002fce0000000010 */
[----:B-----5:R-:W1:Y:S01]  /*1820*/  F2F.F64.F32 R24, R14 ;  /* 0x0000000e00187310 */ /* 0x020e620000201800 */
[----:B0-----:R-:W-:-:S08]  /*1830*/  DADD R12, R16, R12 ;  /* 0x00000000100c7229 */ /* 0x001fd0000000000c */
[----:B-1----:R-:W-:-:S11]  /*1840*/  DADD R12, R12, R24 ;  /* 0x000000000c0c7229 */ /* 0x002fd60000000018 */
.L_x_18:
[----:B------:R-:W-:Y:S05]  /*1850*/  BSYNC.RECONVERGENT B1 ;  /* 0x0000000000017941 */ /* 0x000fea0003800200 */
.L_x_17:
[----:B------:R-:W-:Y:S05]  /*1860*/  @!P0 BRA `(.L_x_14) ;  /* 0x0000000000508947 */ /* 0x000fea0003800000 */
[----:B------:R-:W0:Y:S01]  /*1870*/  LDCU.64 UR6, c[0x0][0x380] ;  /* 0x00007000ff0677ac */ /* 0x000e220008000a00 */
[----:B------:R-:W-:Y:S01]  /*1880*/  IMAD.MOV.U32 R8, RZ, RZ, R18 ;  /* 0x000000ffff087224 */ /* 0x000fe200078e0012 */
[----:B------:R-:W-:Y:S01]  /*1890*/  SHF.L.U64.HI R17, R0, 0x2, R7 ;  /* 0x0000000200117819 */ /* 0x000fe20000010207 */
[----:B------:R-:W-:Y:S02]  /*18a0*/  IMAD.MOV.U32 R9, RZ, RZ, R19 ;  /* 0x000000ffff097224 */ /* 0x000fe400078e0013 */
[----:B------:R-:W-:Y:S02]  /*18b0*/  IMAD R11, R7, R10, RZ ;  /* 0x0000000a070b7224 */ /* 0x000fe400078e02ff */
[----:B------:R-:W-:-:S04]  /*18c0*/  IMAD.WIDE.U32 R8, R10, R0, R8 ;  /* 0x000000000a087225 */ /* 0x000fc800078e0008 */
[----:B------:R-:W-:Y:S02]  /*18d0*/  IMAD.IADD R9, R9, 0x1, R11 ;  /* 0x0000000109097824 */ /* 0x000fe400078e020b */
[----:B------:R-:W-:Y:S01]  /*18e0*/  IMAD.MOV R6, RZ, RZ, -R6 ;  /* 0x000000ffff067224 */ /* 0x000fe200078e0a06 */
[----:B0-----:R-:W-:-:S04]  /*18f0*/  LEA R15, P0, R8, UR6, 0x2 ;  /* 0x00000006080f7c11 */ /* 0x001fc8000f8010ff */
[----:B------:R-:W-:-:S09]  /*1900*/  LEA.HI.X R14, R8, UR7, R9, 0x2, P0 ;  /* 0x00000007080e7c11 */ /* 0x000fd200080f1409 */
.L_x_19:
[----:B------:R-:W-:Y:S02]  /*1910*/  IMAD.MOV.U32 R10, RZ, RZ, R15 ;  /* 0x000000ffff0a7224 */ /* 0x000fe400078e000f */
[----:B------:R-:W-:-:S05]  /*1920*/  IMAD.MOV.U32 R11, RZ, RZ, R14 ;  /* 0x000000ffff0b7224 */ /* 0x000fca00078e000e */
[----:B------:R-:W2:Y:S01]  /*1930*/  LDG.E.CONSTANT R8, desc[UR4][R10.64] ;  /* 0x000000040a087981 */ /* 0x000ea2000c1e9900 */
[----:B------:R-:W-:Y:S01]  /*1940*/  VIADD R6, R6, 0x1 ;  /* 0x0000000106067836 */ /* 0x000fe20000000000 */
[----:B------:R-:W-:-:S04]  /*1950*/  LEA R15, P1, R0, R15, 0x2 ;  /* 0x0000000f000f7211 */ /* 0x000fc800078210ff */
[----:B------:R-:W-:Y:S01]  /*1960*/  ISETP.NE.AND P0, PT, R6, RZ, PT ;  /* 0x000000ff0600720c */ /* 0x000fe20003f05270 */
[----:B------:R-:W-:Y:S01]  /*1970*/  IMAD.X R14, R14, 0x1, R17, P1 ;  /* 0x000000010e0e7824 */ /* 0x000fe200008e0611 */
[----:B--2---:R-:W0:Y:S02]  /*1980*/  F2F.F64.F32 R8, R8 ;  /* 0x0000000800087310 */ /* 0x004e240000201800 */
[----:B0-----:R-:W-:-:S09]  /*1990*/  DADD R12, R8, R12 ;  /* 0x00000000080c7229 */ /* 0x001fd2000000000c */
[----:B------:R-:W-:Y:S05]  /*19a0*/  @P0 BRA `(.L_x_19) ;  /* 0xfffffffc00d80947 */ /* 0x000fea000383ffff */
.L_x_14:
[----:B------:R-:W-:Y:S05]  /*19b0*/  BSYNC.RECONVERGENT B0 ;  /* 0x0000000000007941 */ /* 0x000fea0003800200 */
.L_x_13:
[----:B------:R-:W0:Y:S08]  /*19c0*/  I2F.F64.U32 R8, R2 ;  /* 0x0000000200087312 */ /* 0x000e300000201800 */
[----:B0-----:R-:W0:Y:S01]  /*19d0*/  MUFU.RCP64H R11, R9 ;  /* 0x00000009000b7308 */ /* 0x001e220000001800 */
[----:B------:R-:W-:-:S05]  /*19e0*/  VIADD R10, R9, 0x300402 ;  /* 0x00300402090a7836 */ /* 0x000fca0000000000 */
[----:B------:R-:W-:Y:S01]  /*19f0*/  FSETP.GEU.AND P0, PT, |R10|, 5.8789094863358348022e-39, PT ;  /* 0x004004020a00780b */ /* 0x000fe20003f0e200 */
[----:B0-----:R-:W-:-:S08]  /*1a00*/  DFMA R14, -R8, R10, 1 ;  /* 0x3ff00000080e742b */ /* 0x001fd0000000010a */
[----:B------:R-:W-:-:S08]  /*1a10*/  DFMA R14, R14, R14, R14 ;  /* 0x0000000e0e0e722b */ /* 0x000fd0000000000e */
[----:B------:R-:W-:-:S08]  /*1a20*/  DFMA R14, R10, R14, R10 ;  /* 0x0000000e0a0e722b */ /* 0x000fd0000000000a */
[----:B------:R-:W-:-:S08]  /*1a30*/  DFMA R16, -R8, R14, 1 ;  /* 0x3ff000000810742b */ /* 0x000fd0000000010e */
[----:B------:R-:W-:Y:S01]  /*1a40*/  DFMA R10, R14, R16, R14 ;  /* 0x000000100e0a722b */ /* 0x000fe2000000000e */
[----:B------:R-:W-:Y:S10]  /*1a50*/  @P0 BRA `(.L_x_20) ;  /* 0x0000000000100947 */ /* 0x000ff40003800000 */
[----:B------:R-:W-:-:S05]  /*1a60*/  LOP3.LUT R0, R9, 0x7fffffff, RZ, 0xc0, !PT ;  /* 0x7fffffff09007812 */ /* 0x000fca00078ec0ff */
[----:B------:R-:W-:Y:S01]  /*1a70*/  VIADD R14, R0, 0xfff00000 ;  /* 0xfff00000000e7836 */ /* 0x000fe20000000000 */
[----:B------:R-:W-:-:S07]  /*1a80*/  MOV R0, 0x1aa0 ;  /* 0x00001aa000007802 */ /* 0x000fce0000000f00 */
[----:B------:R-:W-:Y:S05]  /*1a90*/  CALL.REL.NOINC `($__internal_0_$__cuda_sm20_dblrcp_rn_slowpath_v3) ;  /* 0x0000000c00247944 */ /* 0x000fea0003c00000 */
.L_x_20:
[----:B------:R-:W0:Y:S01]  /*1aa0*/  LDC.64 R8, c[0x0][0x398] ;  /* 0x0000e600ff087b82 */ /* 0x000e220000000a00 */
[----:B------:R-:W1:Y:S01]  /*1ab0*/  LDCU.64 UR6, c[0x0][0x388] ;  /* 0x00007100ff0677ac */ /* 0x000e620008000a00 */
[----:B------:R-:W2:Y:S01]  /*1ac0*/  LDCU.64 UR8, c[0x0][0x3a8] ;  /* 0x00007500ff0877ac */ /* 0x000ea20008000a00 */
[----:B0-----:R-:W-:-:S04]  /*1ad0*/  IMAD.WIDE.U32 R14, R5, R8, R18 ;  /* 0x00000008050e7225 */ /* 0x001fc800078e0012 */
[----:B------:R-:W-:Y:S02]  /*1ae0*/  IMAD R5, R5, R7, R15 ;  /* 0x0000000705057224 */ /* 0x000fe400078e020f */
[----:B------:R-:W-:-:S03]  /*1af0*/  IMAD.SHL.U32 R0, R14, 0x4, RZ ;  /* 0x000000040e007824 */ /* 0x000fc600078e00ff */
[----:B------:R-:W-:Y:S02]  /*1b00*/  SHF.L.U64.HI R2, R14, 0x2, R5 ;  /* 0x000000020e027819 */ /* 0x000fe40000010205 */
[----:B-1----:R-:W-:-:S04]  /*1b10*/  IADD3 R20, P0, PT, R0, UR6, RZ ;  /* 0x0000000600147c10 */ /* 0x002fc8000ff1e0ff */
[----:B------:R-:W-:-:S05]  /*1b20*/  IADD3.X R21, PT, PT, R2, UR7, RZ, P0, !PT ;  /* 0x0000000702157c10 */ /* 0x000fca00087fe4ff */
[----:B------:R-:W3:Y:S01]  /*1b30*/  LDG.E.CONSTANT R16, desc[UR4][R20.64] ;  /* 0x0000000414107981 */ /* 0x000ee2000c1e9900 */
[----:B------:R-:W-:Y:S01]  /*1b40*/  DMUL R14, R12, R10 ;  /* 0x0000000a0c0e7228 */ /* 0x000fe20000000000 */
[----:B------:R-:W-:Y:S01]  /*1b50*/  ISETP.GE.AND P1, PT, R4, R9, PT ;  /* 0x000000090400720c */ /* 0x000fe20003f26270 */
[----:B---3--:R-:W0:Y:S06]  /*1b60*/  F2F.F64.F32 R16, R16 ;  /* 0x0000001000107310 */ /* 0x008e2c0000201800 */
[----:B0-----:R-:W-:Y:S01]  /*1b70*/  DSETP.GEU.AND P0, PT, R14, R16, PT ;  /* 0x000000100e00722a */ /* 0x001fe20003f0e000 */
[----:B--2---:R-:W-:-:S04]  /*1b80*/  IADD3 R14, P2, PT, R0, UR8, RZ ;  /* 0x00000008000e7c10 */ /* 0x004fc8000ff5e0ff */
[----:B------:R-:W-:Y:S02]  /*1b90*/  IADD3.X R15, PT, PT, R2, UR9, RZ, P2, !PT ;  /* 0x00000009020f7c10 */ /* 0x000fe400097fe4ff */
[----:B------:R-:W-:-:S05]  /*1ba0*/  FSEL R5, RZ, 1, P0 ;  /* 0x3f800000ff057808 */ /* 0x000fca0000000000 */
[----:B------:R0:W-:Y:S01]  /*1bb0*/  STG.E desc[UR4][R14.64], R5 ;  /* 0x000000050e007986 */ /* 0x0001e2000c101904 */
[----:B------:R-:W-:Y:S05]  /*1bc0*/  @P1 EXIT ;  /* 0x000000000000194d */ /* 0x000fea0003800000 */
[----:B------:R-:W1:Y:S01]  /*1bd0*/  LDCU UR12, c[0x0][0x3a0] ;  /* 0x00007400ff0c77ac */ /* 0x000e620008000800 */
[----:B------:R-:W-:Y:S01]  /*1be0*/  IMAD.IADD R0, R9, 0x1, -R4 ;  /* 0x0000000109007824 */ /* 0x000fe200078e0a04 */
[----:B------:R-:W-:Y:S01]  /*1bf0*/  BSSY.RECONVERGENT B0, `(.L_x_21) ;  /* 0x000002f000007945 */ /* 0x000fe20003800200 */
[----:B------:R-:W2:Y:S03]  /*1c00*/  LDCU.64 UR10, c[0x0][0x380] ;  /* 0x00007000ff0a77ac */ /* 0x000ea60008000a00 */
[----:B------:R-:W-:Y:S02]  /*1c10*/  LOP3.LUT P1, R6, R0, 0x3, RZ, 0xc0, !PT ;  /* 0x0000000300067812 */ /* 0x000fe4000782c0ff */
[----:B-1----:R-:W-:-:S04]  /*1c20*/  IADD3 R3, PT, PT, R3, UR12, -R9 ;  /* 0x0000000c03037c10 */ /* 0x002fc8000fffe809 */
[----:B------:R-:W-:-:S07]  /*1c30*/  ISETP.GT.U32.AND P0, PT, R3, -0x4, PT ;  /* 0xfffffffc0300780c */ /* 0x000fce0003f04070 */
[----:B--2---:R-:W-:Y:S06]  /*1c40*/  @!P1 BRA `(.L_x_22) ;  /* 0x0000000000a49947 */ /* 0x004fec0003800000 */
[----:B0-----:R-:W0:Y:S01]  /*1c50*/  LDC R5, c[0x0][0x3a0] ;  /* 0x0000e800ff057b82 */ /* 0x001e220000000800 */
[----:B------:R-:W-:Y:S01]  /*1c60*/  IMAD R15, R7, R4, RZ ;  /* 0x00000004070f7224 */ /* 0x000fe200078e02ff */
[----:B------:R-:W-:Y:S01]  /*1c70*/  SHF.L.U64.HI R25, R8, 0x2, R7 ;  /* 0x0000000208197819 */ /* 0x000fe20000010207 */
[----:B------:R-:W-:-:S04]  /*1c80*/  IMAD.WIDE.U32 R2, R4, R8, R18 ;  /* 0x0000000804027225 */ /* 0x000fc800078e0012 */
[----:B------:R-:W-:Y:S02]  /*1c90*/  IMAD.IADD R3, R3, 0x1, R15 ;  /* 0x0000000103037824 */ /* 0x000fe400078e020f */
[C---:B------:R-:W-:Y:S02]  /*1ca0*/  IMAD.SHL.U32 R23, R2.reuse, 0x4, RZ ;  /* 0x0000000402177824 */ /* 0x040fe400078e00ff */
[----:B------:R-:W-:Y:S01]  /*1cb0*/  IMAD.MOV R6, RZ, RZ, -R6 ;  /* 0x000000ffff067224 */ /* 0x000fe200078e0a06 */
[----:B------:R-:W-:Y:S02]  /*1cc0*/  SHF.L.U64.HI R0, R2, 0x2, R3 ;  /* 0x0000000202007819 */ /* 0x000fe40000010203 */
[----:B0-----:R-:W-:-:S07]  /*1cd0*/  SHF.R.S32.HI R21, RZ, 0x1f, R5 ;  /* 0x0000001fff157819 */ /* 0x001fce0000011405 */
.L_x_23:
[----:B------:R-:W-:-:S04]  /*1ce0*/  IADD3 R3, P1, PT, R4, -R5, RZ ;  /* 0x8000000504037210 */ /* 0x000fc80007f3e0ff */
[----:B-1----:R-:W-:Y:S01]  /*1cf0*/  LEA.HI.X.SX32 R15, R4, ~R21, 0x1, P1 ;  /* 0x80000015040f7211 */ /* 0x002fe200008f0eff */
[----:B------:R-:W-:Y:S02]  /*1d00*/  IMAD R14, R7, R3, RZ ;  /* 0x00000003070e7224 */ /* 0x000fe400078e02ff */
[----:B------:R-:W-:-:S04]  /*1d10*/  IMAD.WIDE.U32 R2, R3, R8, R18 ;  /* 0x0000000803027225 */ /* 0x000fc800078e0012 */
[----:B------:R-:W-:Y:S01]  /*1d20*/  IMAD R15, R15, R8, R14 ;  /* 0x000000080f0f7224 */ /* 0x000fe200078e020e */
[----:B------:R-:W-:Y:S02]  /*1d30*/  IADD3 R14, P1, PT, R23, UR10, RZ ;  /* 0x0000000a170e7c10 */ /* 0x000fe4000ff3e0ff */
[----:B------:R-:W-:Y:S01]  /*1d40*/  LEA R16, P2, R2, UR10, 0x2 ;  /* 0x0000000a02107c11 */ /* 0x000fe2000f8410ff */
[----:B------:R-:W-:Y:S01]  /*1d50*/  IMAD.IADD R3, R3, 0x1, R15 ;  /* 0x0000000103037824 */ /* 0x000fe200078e020f */
[----:B------:R-:W-:-:S04]  /*1d60*/  IADD3.X R15, PT, PT, R0, UR11, RZ, P1, !PT ;  /* 0x0000000b000f7c10 */ /* 0x000fc80008ffe4ff */
[----:B------:R-:W-:Y:S01]  /*1d70*/  LEA.HI.X R17, R2, UR11, R3, 0x2, P2 ;  /* 0x0000000b02117c11 */ /* 0x000fe200090f1403 */
[----:B------:R0:W2:Y:S04]  /*1d80*/  LDG.E.CONSTANT R20, desc[UR4][R14.64] ;  /* 0x000000040e147981 */ /* 0x0000a8000c1e9900 */
[----:B------:R-:W3:Y:S01]  /*1d90*/  LDG.E.CONSTANT R16, desc[UR4][R16.64] ;  /* 0x0000000410107981 */ /* 0x000ee2000c1e9900 */
[----:B------:R-:W-:-:S04]  /*1da0*/  IADD3 R2, P1, PT, R23, UR6, RZ ;  /* 0x0000000617027c10 */ /* 0x000fc8000ff3e0ff */
[----:B------:R-:W-:-:S05]  /*1db0*/  IADD3.X R3, PT, PT, R0, UR7, RZ, P1, !PT ;  /* 0x0000000700037c10 */ /* 0x000fca0008ffe4ff */
[----:B------:R-:W4:Y:S01]  /*1dc0*/  LDG.E.CONSTANT R2, desc[UR4][R2.64] ;  /* 0x0000000402027981 */ /* 0x000f22000c1e9900 */
[----:B0-----:R-:W-:Y:S01]  /*1dd0*/  IADD3 R14, P2, PT, R23, UR8, RZ ;  /* 0x00000008170e7c10 */ /* 0x001fe2000ff5e0ff */
[----:B------:R-:W-:Y:S02]  /*1de0*/  VIADD R6, R6, 0x1 ;  /* 0x0000000106067836 */ /* 0x000fe40000000000 */
[----:B------:R-:W-:Y:S01]  /*1df0*/  VIADD R4, R4, 0x1 ;  /* 0x0000000104047836 */ /* 0x000fe20000000000 */
[----:B------:R-:W-:Y:S02]  /*1e00*/  IADD3.X R15, PT, PT, R0, UR9, RZ, P2, !PT ;  /* 0x00000009000f7c10 */ /* 0x000fe400097fe4ff */
[----:B------:R-:W-:-:S05]  /*1e10*/  LEA R23, P2, R8, R23, 0x2 ;  /* 0x0000001708177211 */ /* 0x000fca00078410ff */
[----:B------:R-:W-:Y:S01]  /*1e20*/  IMAD.X R0, R0, 0x1, R25, P2 ;  /* 0x0000000100007824 */ /* 0x000fe200010e0619 */
[----:B--2---:R-:W-:Y:S08]  /*1e30*/  F2F.F64.F32 R26, R20 ;  /* 0x00000014001a7310 */ /* 0x004ff00000201800 */
[----:B---3--:R-:W0:Y:S02]  /*1e40*/  F2F.F64.F32 R28, R16 ;  /* 0x00000010001c7310 */ /* 0x008e240000201800 */
[----:B0-----:R-:W-:-:S06]  /*1e50*/  DADD R26, R26, -R28 ;  /* 0x000000001a1a7229 */ /* 0x001fcc000000081c */
[----:B----4-:R-:W0:Y:S02]  /*1e60*/  F2F.F64.F32 R28, R2 ;  /* 0x00000002001c7310 */ /* 0x010e240000201800 */
[----:B------:R-:W-:-:S08]  /*1e70*/  DADD R12, R26, R12 ;  /* 0x000000001a0c7229 */ /* 0x000fd0000000000c */
[----:B------:R-:W-:-:S08]  /*1e80*/  DMUL R26, R12, R10 ;  /* 0x0000000a0c1a7228 */ /* 0x000fd00000000000 */
[----:B0-----:R-:W-:-:S06]  /*1e90*/  DSETP.GEU.AND P1, PT, R26, R28, PT ;  /* 0x0000001c1a00722a */ /* 0x001fcc0003f2e000 */
[----:B------:R-:W-:Y:S02]  /*1ea0*/  FSEL R17, RZ, 1, P1 ;  /* 0x3f800000ff117808 */ /* 0x000fe40000800000 */
[----:B------:R-:W-:-:S03]  /*1eb0*/  ISETP.NE.AND P1, PT, R6, RZ, PT ;  /* 0x000000ff0600720c */ /* 0x000fc60003f25270 */
[----:B------:R1:W-:Y:S10]  /*1ec0*/  STG.E desc[UR4][R14.64], R17 ;  /* 0x000000110e007986 */ /* 0x0003f4000c101904 */
[----:B------:R-:W-:Y:S05]  /*1ed0*/  @P1 BRA `(.L_x_23) ;  /* 0xfffffffc00801947 */ /* 0x000fea000383ffff */
.L_x_22:
[----:B------:R-:W-:Y:S05]  /*1ee0*/  BSYNC.RECONVERGENT B0 ;  /* 0x0000000000007941 */ /* 0x000fea0003800200 */
.L_x_21:
[----:B------:R-:W-:Y:S05]  /*1ef0*/  @P0 EXIT ;  /* 0x000000000000094d */ /* 0x000fea0003800000 */
[C---:B------:R-:W-:Y:S01]  /*1f00*/  VIADD R0, R4.reuse, 0x1 ;  /* 0x0000000104007836 */ /* 0x040fe20000000000 */
[----:B------:R-:W-:Y:S01]  /*1f10*/  IADD3 R4, PT, PT, R4, -UR12, RZ ;  /* 0x8000000c04047c10 */ /* 0x000fe2000fffe0ff */
[----:B------:R-:W2:Y:S06]  /*1f20*/  LDCU.64 UR10, c[0x0][0x380] ;  /* 0x00007000ff0a77ac */ /* 0x000eac0008000a00 */
.L_x_24:
[----:B------:R-:W-:Y:S01]  /*1f30*/  SHF.R.S32.HI R3, RZ, 0x1f, R4 ;  /* 0x0000001fff037819 */ /* 0x000fe20000011404 */
[----:B0-----:R-:W-:-:S04]  /*1f40*/  VIADD R5, R0, 0xffffffff ;  /* 0xffffffff00057836 */ /* 0x001fc80000000000 */
[-C--:B------:R-:W-:Y:S02]  /*1f50*/  IMAD R6, R3, R8.reuse, RZ ;  /* 0x0000000803067224 */ /* 0x080fe400078e02ff */
[----:B-1----:R-:W-:-:S04]  /*1f60*/  IMAD.WIDE.U32 R16, R5, R8, R18 ;  /* 0x0000000805107225 */ /* 0x002fc800078e0012 */
[CC--:B------:R-:W-:Y:S02]  /*1f70*/  IMAD R15, R4.reuse, R7.reuse, R6 ;  /* 0x00000007040f7224 */ /* 0x0c0fe400078e0206 */
[----:B------:R-:W-:Y:S02]  /*1f80*/  IMAD R5, R5, R7, R17 ;  /* 0x0000000705057224 */ /* 0x000fe400078e0211 */
[----:B------:R-:W-:-:S03]  /*1f90*/  IMAD.WIDE.U32 R2, R4, R8, R18 ;  /* 0x0000000804027225 */ /* 0x000fc600078e0012 */
[C---:B------:R-:W-:Y:S01]  /*1fa0*/  SHF.L.U64.HI R5, R16.reuse, 0x2, R5 ;  /* 0x0000000210057819 */ /* 0x040fe20000010205 */
[----:B------:R-:W-:Y:S01]  /*1fb0*/  IMAD.SHL.U32 R6, R16, 0x4, RZ ;  /* 0x0000000410067824 */ /* 0x000fe200078e00ff */
[----:B--2---:R-:W-:Y:S01]  /*1fc0*/  LEA R14, P1, R2, UR10, 0x2 ;  /* 0x0000000a020e7c11 */ /* 0x004fe2000f8210ff */
[----:B------:R-:W-:-:S03]  /*1fd0*/  IMAD.IADD R3, R3, 0x1, R15 ;  /* 0x0000000103037824 */ /* 0x000fc600078e020f */
[----:B------:R-:W-:Y:S02]  /*1fe0*/  IADD3 R16, P0, PT, R6, UR10, RZ ;  /* 0x0000000a06107c10 */ /* 0x000fe4000ff1e0ff */
[----:B------:R-:W-:Y:S02]  /*1ff0*/  LEA.HI.X R15, R2, UR11, R3, 0x2, P1 ;  /* 0x0000000b020f7c11 */ /* 0x000fe400088f1403 */
[----:B------:R-:W-:-:S03]  /*2000*/  IADD3.X R17, PT, PT, R5, UR11, RZ, P0, !PT ;  /* 0x0000000b05117c10 */ /* 0x000fc600087fe4ff */
[----:B------:R0:W2:Y:S04]  /*2010*/  LDG.E.CONSTANT R26, desc[UR4][R14.64] ;  /* 0x000000040e1a7981 */ /* 0x0000a8000c1e9900 */
[----:B------:R1:W3:Y:S01]  /*2020*/  LDG.E.CONSTANT R28, desc[UR4][R16.64] ;  /* 0x00000004101c7981 */ /* 0x0002e2000c1e9900 */
[----:B------:R-:W-:-:S04]  /*2030*/  IADD3 R24, P0, PT, R6, UR6, RZ ;  /* 0x0000000606187c10 */ /* 0x000fc8000ff1e0ff */
[----:B------:R-:W-:-:S05]  /*2040*/  IADD3.X R25, PT, PT, R5, UR7, RZ, P0, !PT ;  /* 0x0000000705197c10 */ /* 0x000fca00087fe4ff */
[----:B------:R-:W4:Y:S01]  /*2050*/  LDG.E.CONSTANT R24, desc[UR4][R24.64] ;  /* 0x0000000418187981 */ /* 0x000f22000c1e9900 */
[----:B------:R-:W-:Y:S02]  /*2060*/  VIADD R21, R4, 0x1 ;  /* 0x0000000104157836 */ /* 0x000fe40000000000 */
[----:B------:R-:W-:-:S03]  /*2070*/  IMAD.WIDE.U32 R2, R0, R8, R18 ;  /* 0x0000000800027225 */ /* 0x000fc600078e0012 */
[----:B------:R-:W-:Y:S01]  /*2080*/  SHF.R.S32.HI R23, RZ, 0x1f, R21 ;  /* 0x0000001fff177819 */ /* 0x000fe20000011415 */
[----:B------:R-:W-:Y:S02]  /*2090*/  IMAD R3, R0, R7, R3 ;  /* 0x0000000700037224 */ /* 0x000fe400078e0203 */
[----:B0-----:R-:W-:-:S03]  /*20a0*/  IMAD.WIDE.U32 R14, R21, R8, R18 ;  /* 0x00000008150e7225 */ /* 0x001fc600078e0012 */
[----:B------:R-:W-:Y:S01]  /*20b0*/  SHF.L.U64.HI R22, R2, 0x2, R3 ;  /* 0x0000000202167819 */ /* 0x000fe20000010203 */
[----:B------:R-:W-:Y:S01]  /*20c0*/  IMAD R20, R23, R8, RZ ;  /* 0x0000000817147224 */ /* 0x000fe200078e02ff */
[----:B-1----:R-:W-:Y:S01]  /*20d0*/  LEA R16, P1, R14, UR10, 0x2 ;  /* 0x0000000a0e107c11 */ /* 0x002fe2000f8210ff */
[----:B------:R-:W-:Y:S02]  /*20e0*/  IMAD.SHL.U32 R3, R2, 0x4, RZ ;  /* 0x0000000402037824 */ /* 0x000fe400078e00ff */
[----:B------:R-:W-:-:S03]  /*20f0*/  IMAD R17, R21, R7, R20 ;  /* 0x0000000715117224 */ /* 0x000fc600078e0214 */
[----:B------:R-:W-:Y:S01]  /*2100*/  IADD3 R20, P0, PT, R3, UR10, RZ ;  /* 0x0000000a03147c10 */ /* 0x000fe2000ff1e0ff */
[----:B------:R-:W-:-:S03]  /*2110*/  IMAD.IADD R15, R15, 0x1, R17 ;  /* 0x000000010f0f7824 */ /* 0x000fc600078e0211 */
[----:B------:R-:W-:Y:S02]  /*2120*/  IADD3.X R21, PT, PT, R22, UR11, RZ, P0, !PT ;  /* 0x0000000b16157c10 */ /* 0x000fe400087fe4ff */
[----:B------:R-:W-:-:S03]  /*2130*/  LEA.HI.X R17, R14, UR11, R15, 0x2, P1 ;  /* 0x0000000b0e117c11 */ /* 0x000fc600088f140f */
[----:B------:R-:W5:Y:S04]  /*2140*/  LDG.E.CONSTANT R2, desc[UR4][R20.64] ;  /* 0x0000000414027981 */ /* 0x000f68000c1e9900 */
[----:B------:R0:W5:Y:S01]  /*2150*/  LDG.E.CONSTANT R23, desc[UR4][R16.64] ;  /* 0x0000000410177981 */ /* 0x000162000c1e9900 */
[----:B--2---:R-:W-:Y:S08]  /*2160*/  F2F.F64.F32 R26, R26 ;  /* 0x0000001a001a7310 */ /* 0x004ff00000201800 */
[----:B---3--:R-:W1:Y:S02]  /*2170*/  F2F.F64.F32 R28, R28 ;  /* 0x0000001c001c7310 */ /* 0x008e640000201800 */
[----:B-1----:R-:W-:-:S06]  /*2180*/  DADD R14, R28, -R26 ;  /* 0x000000001c0e7229 */ /* 0x002fcc000000081a */
[----:B----4-:R-:W1:Y:S01]  /*2190*/  F2F.F64.F32 R24, R24 ;  /* 0x0000001800187310 */ /* 0x010e620000201800 */
[----:B------:R-:W-:Y:S01]  /*21a0*/  IADD3 R26, P0, PT, R3, UR6, RZ ;  /* 0x00000006031a7c10 */ /* 0x000fe2000ff1e0ff */
[----:B------:R-:W-:-:S03]  /*21b0*/  DADD R12, R14, R12 ;  /* 0x000000000e0c7229 */ /* 0x000fc6000000000c */
[----:B------:R-:W-:Y:S01]  /*21c0*/  IADD3.X R27, PT, PT, R22, UR7, RZ, P0, !PT ;  /* 0x00000007161b7c10 */ /* 0x000fe200087fe4ff */
[----:B------:R-:W-:-:S04]  /*21d0*/  VIADD R29, R4, 0x2 ;  /* 0x00000002041d7836 */ /* 0x000fc80000000000 */
[----:B------:R-:W2:Y:S01]  /*21e0*/  LDG.E.CONSTANT R26, desc[UR4][R26.64] ;  /* 0x000000041a1a7981 */ /* 0x000ea2000c1e9900 */
[----:B------:R-:W-:-:S08]  /*21f0*/  DMUL R14, R12, R10 ;  /* 0x0000000a0c0e7228 */ /* 0x000fd00000000000 */
[----:B-1----:R-:W-:Y:S01]  /*2200*/  DSETP.GEU.AND P2, PT, R14, R24, PT ;  /* 0x000000180e00722a */ /* 0x002fe20003f4e000 */
[----:B------:R-:W-:Y:S01]  /*2210*/  VIADD R15, R0, 0x1 ;  /* 0x00000001000f7836 */ /* 0x000fe20000000000 */
[----:B------:R-:W-:-:S03]  /*2220*/  SHF.R.S32.HI R25, RZ, 0x1f, R29 ;  /* 0x0000001fff197819 */ /* 0x000fc6000001141d */
[----:B0-----:R-:W-:-:S04]  /*2230*/  IMAD.WIDE.U32 R16, R15, R8, R18 ;  /* 0x000000080f107225 */ /* 0x001fc800078e0012 */
[-C--:B------:R-:W-:Y:S02]  /*2240*/  IMAD R14, R25, R8.reuse, RZ ;  /* 0x00000008190e7224 */ /* 0x080fe400078e02ff */
[-C--:B------:R-:W-:Y:S02]  /*2250*/  IMAD R25, R15, R7.reuse, R17 ;  /* 0x000000070f197224 */ /* 0x080fe400078e0211 */
[C---:B------:R-:W-:Y:S02]  /*2260*/  IMAD R17, R29.reuse, R7, R14 ;  /* 0x000000071d117224 */ /* 0x040fe400078e020e */
[C---:B------:R-:W-:Y:S02]  /*2270*/  IMAD.SHL.U32 R24, R16.reuse, 0x4, RZ ;  /* 0x0000000410187824 */ /* 0x040fe400078e00ff */
[----:B------:R-:W-:Y:S01]  /*2280*/  IMAD.WIDE.U32 R14, R29, R8, R18 ;  /* 0x000000081d0e7225 */ /* 0x000fe200078e0012 */
[----:B------:R-:W-:Y:S02]  /*2290*/  SHF.L.U64.HI R25, R16, 0x2, R25 ;  /* 0x0000000210197819 */ /* 0x000fe40000010219 */
[----:B------:R-:W-:Y:S01]  /*22a0*/  IADD3 R16, P0, PT, R24, UR10, RZ ;  /* 0x0000000a18107c10 */ /* 0x000fe2000ff1e0ff */
[----:B------:R-:W-:Y:S01]  /*22b0*/  IMAD.IADD R15, R15, 0x1, R17 ;  /* 0x000000010f0f7824 */ /* 0x000fe200078e0211 */
[----:B------:R-:W-:-:S02]  /*22c0*/  LEA R20, P1, R14, UR10, 0x2 ;  /* 0x0000000a0e147c11 */ /* 0x000fc4000f8210ff */
[----:B------:R-:W-:Y:S02]  /*22d0*/  IADD3.X R17, PT, PT, R25, UR11, RZ, P0, !PT ;  /* 0x0000000b19117c10 */ /* 0x000fe400087fe4ff */
[----:B------:R-:W-:-:S03]  /*22e0*/  LEA.HI.X R21, R14, UR11, R15, 0x2, P1 ;  /* 0x0000000b0e157c11 */ /* 0x000fc600088f140f */
[----:B------:R-:W3:Y:S04]  /*22f0*/  LDG.E.CONSTANT R16, desc[UR4][R16.64] ;  /* 0x0000000410107981 */ /* 0x000ee8000c1e9900 */
[----:B------:R-:W4:Y:S01]  /*2300*/  LDG.E.CONSTANT R20, desc[UR4][R20.64] ;  /* 0x0000000414147981 */ /* 0x000f22000c1e9900 */
[----:B------:R-:W-:-:S04]  /*2310*/  IADD3 R14, P0, PT, R24, UR6, RZ ;  /* 0x00000006180e7c10 */ /* 0x000fc8000ff1e0ff */
[----:B------:R-:W-:-:S05]  /*2320*/  IADD3.X R15, PT, PT, R25, UR7, RZ, P0, !PT ;  /* 0x00000007190f7c10 */ /* 0x000fca00087fe4ff */
[----:B------:R0:W4:Y:S01]  /*2330*/  LDG.E.CONSTANT R27, desc[UR4][R14.64] ;  /* 0x000000040e1b7981 */ /* 0x000122000c1e9900 */
[----:B-----5:R-:W-:Y:S08]  /*2340*/  F2F.F64.F32 R28, R2 ;  /* 0x00000002001c7310 */ /* 0x020ff00000201800 */
[----:B0-----:R-:W0:Y:S02]  /*2350*/  F2F.F64.F32 R14, R23 ;  /* 0x00000017000e7310 */ /* 0x001e240000201800 */
[----:B0-----:R-:W-:-:S08]  /*2360*/  DADD R28, R28, -R14 ;  /* 0x000000001c1c7229 */ /* 0x001fd0000000080e */
[----:B------:R-:W-:Y:S01]  /*2370*/  DADD R12, R12, R28 ;  /* 0x000000000c0c7229 */ /* 0x000fe2000000001c */
[----:B------:R-:W-:-:S07]  /*2380*/  VIADD R21, R4, 0x3 ;  /* 0x0000000304157836 */ /* 0x000fce0000000000 */
[----:B------:R-:W-:Y:S01]  /*2390*/  DMUL R14, R12, R10 ;  /* 0x0000000a0c0e7228 */ /* 0x000fe20000000000 */
[----:B------:R-:W-:Y:S01]  /*23a0*/  VIADD R23, R0, 0x2 ;  /* 0x0000000200177836 */ /* 0x000fe20000000000 */
[----:B--2---:R-:W0:Y:S06]  /*23b0*/  F2F.F64.F32 R28, R26 ;  /* 0x0000001a001c7310 */ /* 0x004e2c0000201800 */
[----:B0-----:R-:W-:Y:S01]  /*23c0*/  DSETP.GEU.AND P0, PT, R14, R28, PT ;  /* 0x0000001c0e00722a */ /* 0x001fe20003f0e000 */
[----:B------:R-:W-:-:S05]  /*23d0*/  SHF.R.S32.HI R29, RZ, 0x1f, R21 ;  /* 0x0000001fff1d7819 */ /* 0x000fca0000011415 */
[-C--:B------:R-:W-:Y:S02]  /*23e0*/  IMAD R14, R29, R8.reuse, RZ ;  /* 0x000000081d0e7224 */ /* 0x080fe400078e02ff */
[----:B------:R-:W-:-:S04]  /*23f0*/  IMAD.WIDE.U32 R28, R21, R8, R18 ;  /* 0x00000008151c7225 */ /* 0x000fc800078e0012 */
[----:B------:R-:W-:Y:S01]  /*2400*/  IMAD R15, R21, R7, R14 ;  /* 0x00000007150f7224 */ /* 0x000fe200078e020e */
[----:B------:R-:W-:Y:S01]  /*2410*/  LEA R14, P1, R28, UR10, 0x2 ;  /* 0x0000000a1c0e7c11 */ /* 0x000fe2000f8210ff */
[----:B---3--:R-:W-:Y:S08]  /*2420*/  F2F.F64.F32 R16, R16 ;  /* 0x0000001000107310 */ /* 0x008ff00000201800 */
[----:B----4-:R-:W0:Y:S01]  /*2430*/  F2F.F64.F32 R20, R20 ;  /* 0x0000001400147310 */ /* 0x010e220000201800 */
[----:B------:R-:W-:-:S05]  /*2440*/  IMAD.IADD R15, R29, 0x1, R15 ;  /* 0x000000011d0f7824 */ /* 0x000fca00078e020f */
[----:B------:R-:W-:Y:S01]  /*2450*/  LEA.HI.X R15, R28, UR11, R15, 0x2, P1 ;  /* 0x0000000b1c0f7c11 */ /* 0x000fe200088f140f */
[----:B0-----:R-:W-:Y:S01]  /*2460*/  DADD R28, R16, -R20 ;  /* 0x00000000101c7229 */ /* 0x001fe20000000814 */
[----:B------:R-:W-:-:S04]  /*2470*/  IMAD.WIDE.U32 R16, R23, R8, R18 ;  /* 0x0000000817107225 */ /* 0x000fc800078e0012 */
[----:B------:R-:W-:Y:S02]  /*2480*/  IMAD R21, R23, R7, R17 ;  /* 0x0000000717157224 */ /* 0x000fe400078e0211 */
[C---:B------:R-:W-:Y:S01]  /*2490*/  IMAD.SHL.U32 R2, R16.reuse, 0x4, RZ ;  /* 0x0000000410027824 */ /* 0x040fe200078e00ff */
[----:B------:R-:W-:Y:S01]  /*24a0*/  DADD R12, R12, R28 ;  /* 0x000000000c0c7229 */ /* 0x000fe2000000001c */
[----:B------:R-:W0:Y:S01]  /*24b0*/  F2F.F64.F32 R26, R27 ;  /* 0x0000001b001a7310 */ /* 0x000e220000201800 */
[----:B------:R-:W-:Y:S01]  /*24c0*/  SHF.L.U64.HI R21, R16, 0x2, R21 ;  /* 0x0000000210157819 */ /* 0x000fe20000010215 */
[----:B------:R-:W2:Y:S01]  /*24d0*/  LDG.E.CONSTANT R23, desc[UR4][R14.64] ;  /* 0x000000040e177981 */ /* 0x000ea2000c1e9900 */
[----:B------:R-:W-:-:S04]  /*24e0*/  IADD3 R16, P1, PT, R2, UR10, RZ ;  /* 0x0000000a02107c10 */ /* 0x000fc8000ff3e0ff */
[----:B------:R-:W-:-:S05]  /*24f0*/  IADD3.X R17, PT, PT, R21, UR11, RZ, P1, !PT ;  /* 0x0000000b15117c10 */ /* 0x000fca0008ffe4ff */
[----:B------:R-:W3:Y:S01]  /*2500*/  LDG.E.CONSTANT R20, desc[UR4][R16.64] ;  /* 0x0000000410147981 */ /* 0x000ee2000c1e9900 */
[----:B------:R-:W-:-:S08]  /*2510*/  DMUL R28, R12, R10 ;  /* 0x0000000a0c1c7228 */ /* 0x000fd00000000000 */
[----:B0-----:R-:W-:Y:S01]  /*2520*/  DSETP.GEU.AND P1, PT, R28, R26, PT ;  /* 0x0000001a1c00722a */ /* 0x001fe20003f2e000 */
[----:B------:R-:W-:-:S04]  /*2530*/  IADD3 R28, P3, PT, R2, UR6, RZ ;  /* 0x00000006021c7c10 */ /* 0x000fc8000ff7e0ff */
[----:B------:R-:W-:-:S05]  /*2540*/  IADD3.X R29, PT, PT, R21, UR7, RZ, P3, !PT ;  /* 0x00000007151d7c10 */ /* 0x000fca0009ffe4ff */
[----:B------:R2:W4:Y:S01]  /*2550*/  LDG.E.CONSTANT R16, desc[UR4][R28.64] ;  /* 0x000000041c107981 */ /* 0x000522000c1e9900 */
[----:B------:R-:W-:-:S04]  /*2560*/  IADD3 R26, P4, PT, R3, UR8, RZ ;  /* 0x00000008031a7c10 */ /* 0x000fc8000ff9e0ff */
[----:B------:R-:W-:Y:S02]  /*2570*/  IADD3.X R27, PT, PT, R22, UR9, RZ, P4, !PT ;  /* 0x00000009161b7c10 */ /* 0x000fe4000a7fe4ff */
[----:B------:R-:W-:-:S04]  /*2580*/  IADD3 R2, P4, PT, R2, UR8, RZ ;  /* 0x0000000802027c10 */ /* 0x000fc8000ff9e0ff */
[----:B------:R-:W-:Y:S02]  /*2590*/  IADD3.X R3, PT, PT, R21, UR9, RZ, P4, !PT ;  /* 0x0000000915037c10 */ /* 0x000fe4000a7fe4ff */
[----:B------:R-:W-:Y:S01]  /*25a0*/  FSEL R21, RZ, 1, P1 ;  /* 0x3f800000ff157808 */ /* 0x000fe20000800000 */
[----:B------:R-:W-:Y:S01]  /*25b0*/  VIADD R4, R4, 0x4 ;  /* 0x0000000404047836 */ /* 0x000fe20000000000 */
[----:B--2---:R-:W-:Y:S08]  /*25c0*/  F2F.F64.F32 R28, R23 ;  /* 0x00000017001c7310 */ /* 0x004ff00000201800 */
[----:B---3--:R-:W0:Y:S02]  /*25d0*/  F2F.F64.F32 R14, R20 ;  /* 0x00000014000e7310 */ /* 0x008e240000201800 */
[----:B0-----:R-:W-:-:S06]  /*25e0*/  DADD R14, R14, -R28 ;  /* 0x000000000e0e7229 */ /* 0x001fcc000000081c */
[----:B----4-:R-:W0:Y:S02]  /*25f0*/  F2F.F64.F32 R16, R16 ;  /* 0x0000001000107310 */ /* 0x010e240000201800 */
[----:B------:R-:W-:Y:S01]  /*2600*/  DADD R12, R12, R14 ;  /* 0x000000000c0c7229 */ /* 0x000fe2000000000e */
[----:B------:R-:W-:-:S07]  /*2610*/  IADD3 R14, P3, PT, R6, UR8, RZ ;  /* 0x00000008060e7c10 */ /* 0x000fce000ff7e0ff */
[----:B------:R-:W-:Y:S01]  /*2620*/  DMUL R28, R12, R10 ;  /* 0x0000000a0c1c7228 */ /* 0x000fe20000000000 */
[----:B------:R-:W-:Y:S02]  /*2630*/  IADD3.X R15, PT, PT, R5, UR9, RZ, P3, !PT ;  /* 0x00000009050f7c10 */ /* 0x000fe40009ffe4ff */
[----:B------:R-:W-:Y:S02]  /*2640*/  FSEL R5, RZ, 1, P2 ;  /* 0x3f800000ff057808 */ /* 0x000fe40001000000 */
[----:B------:R-:W-:-:S03]  /*2650*/  IADD3 R24, P3, PT, R24, UR8, RZ ;  /* 0x0000000818187c10 */ /* 0x000fc6000ff7e0ff */
[----:B0-----:R-:W-:Y:S01]  /*2660*/  DSETP.GEU.AND P2, PT, R28, R16, PT ;  /* 0x000000101c00722a */ /* 0x001fe20003f4e000 */
[----:B------:R-:W-:Y:S02]  /*2670*/  IADD3.X R25, PT, PT, R25, UR9, RZ, P3, !PT ;  /* 0x0000000919197c10 */ /* 0x000fe40009ffe4ff */
[----:B------:R-:W-:Y:S01]  /*2680*/  FSEL R17, RZ, 1, P0 ;  /* 0x3f800000ff117808 */ /* 0x000fe20000000000 */
[----:B------:R3:W-:Y:S02]  /*2690*/  STG.E desc[UR4][R14.64], R5 ;  /* 0x000000050e007986 */ /* 0x0007e4000c101904 */
[----:B------:R-:W-:Y:S02]  /*26a0*/  FSEL R23, RZ, 1, P2 ;  /* 0x3f800000ff177808 */ /* 0x000fe40001000000 */
[----:B------:R3:W-:Y:S01]  /*26b0*/  STG.E desc[UR4][R26.64], R17 ;  /* 0x000000111a007986 */ /* 0x0007e2000c101904 */
[----:B------:R-:W-:-:S03]  /*26c0*/  VIADD R6, R0, 0x3 ;  /* 0x0000000300067836 */ /* 0x000fc60000000000 */
[----:B------:R3:W-:Y:S04]  /*26d0*/  STG.E desc[UR4][R24.64], R21 ;  /* 0x0000001518007986 */ /* 0x0007e8000c101904 */
[----:B------:R3:W-:Y:S01]  /*26e0*/  STG.E desc[UR4][R2.64], R23 ;  /* 0x0000001702007986 */ /* 0x0007e2000c101904 */
[----:B------:R-:W-:Y:S01]  /*26f0*/  ISETP.GE.AND P0, PT, R6, R9, PT ;  /* 0x000000090600720c */ /* 0x000fe20003f06270 */
[----:B------:R-:W-:-:S12]  /*2700*/  VIADD R0, R0, 0x4 ;  /* 0x0000000400007836 */ /* 0x000fd80000000000 */
[----:B---3--:R-:W-:Y:S05]  /*2710*/  @!P0 BRA `(.L_x_24) ;  /* 0xfffffff800048947 */ /* 0x008fea000383ffff */
[----:B------:R-:W-:Y:S05]  /*2720*/  EXIT ;  /* 0x000000000000794d */ /* 0x000fea0003800000 */
        .weak           $__internal_0_$__cuda_sm20_dblrcp_rn_slowpath_v3
        .type           $__internal_0_$__cuda_sm20_dblrcp_rn_slowpath_v3,@function
        .size           $__internal_0_$__cuda_sm20_dblrcp_rn_slowpath_v3,(.L_x_38 - $__internal_0_$__cuda_sm20_dblrcp_rn_slowpath_v3)
$__internal_0_$__cuda_sm20_dblrcp_rn_slowpath_v3:
[----:B------:R-:W-:-:S14]  /*2730*/  DSETP.GTU.AND P0, PT, |R8|, +INF , PT ;  /* 0x7ff000000800742a */ /* 0x000fdc0003f0c200 */
[----:B------:R-:W-:Y:S05]  /*2740*/  @P0 BRA `(.L_x_25) ;  /* 0x00000000007c0947 */ /* 0x000fea0003800000 */
[----:B------:R-:W-:-:S05]  /*2750*/  LOP3.LUT R2, R9, 0x7fffffff, RZ, 0xc0, !PT ;  /* 0x7fffffff09027812 */ /* 0x000fca00078ec0ff */
[----:B------:R-:W-:-:S05]  /*2760*/  VIADD R6, R2, 0xffffffff ;  /* 0xffffffff02067836 */ /* 0x000fca0000000000 */
[----:B------:R-:W-:-:S13]  /*2770*/  ISETP.GE.U32.AND P0, PT, R6, 0x7fefffff, PT ;  /* 0x7fefffff0600780c */ /* 0x000fda0003f06070 */
[----:B------:R-:W-:Y:S01]  /*2780*/  @P0 LOP3.LUT R11, R9, 0x7ff00000, RZ, 0x3c, !PT ;  /* 0x7ff00000090b0812 */ /* 0x000fe200078e3cff */
[----:B------:R-:W-:Y:S01]  /*2790*/  @P0 IMAD.MOV.U32 R10, RZ, RZ, RZ ;  /* 0x000000ffff0a0224 */ /* 0x000fe200078e00ff */
[----:B------:R-:W-:Y:S06]  /*27a0*/  @P0 BRA `(.L_x_26) ;  /* 0x00000000006c0947 */ /* 0x000fec0003800000 */
[----:B------:R-:W-:-:S13]  /*27b0*/  ISETP.GE.U32.AND P0, PT, R2, 0x1000001, PT ;  /* 0x010000010200780c */ /* 0x000fda0003f06070 */
[----:B------:R-:W-:Y:S05]  /*27c0*/  @!P0 BRA `(.L_x_27) ;  /* 0x0000000000348947 */ /* 0x000fea0003800000 */
[----:B------:R-:W-:Y:S02]  /*27d0*/  VIADD R11, R9, 0xc0200000 ;  /* 0xc0200000090b7836 */ /* 0x000fe40000000000 */
[----:B------:R-:W-:Y:S02]  /*27e0*/  IMAD.MOV.U32 R10, RZ, RZ, R8 ;  /* 0x000000ffff0a7224 */ /* 0x000fe400078e0008 */
[----:B------:R-:W0:Y:S04]  /*27f0*/  MUFU.RCP64H R15, R11 ;  /* 0x0000000b000f7308 */ /* 0x000e280000001800 */
[----:B0-----:R-:W-:-:S08]  /*2800*/  DFMA R16, -R10, R14, 1 ;  /* 0x3ff000000a10742b */ /* 0x001fd0000000010e */
[----:B------:R-:W-:-:S08]  /*2810*/  DFMA R16, R16, R16, R16 ;  /* 0x000000101010722b */ /* 0x000fd00000000010 */
[----:B------:R-:W-:-:S08]  /*2820*/  DFMA R16, R14, R16, R14 ;  /* 0x000000100e10722b */ /* 0x000fd0000000000e */
[----:B------:R-:W-:-:S08]  /*2830*/  DFMA R14, -R10, R16, 1 ;  /* 0x3ff000000a0e742b */ /* 0x000fd00000000110 */
[----:B------:R-:W-:-:S08]  /*2840*/  DFMA R14, R16, R14, R16 ;  /* 0x0000000e100e722b */ /* 0x000fd00000000010 */
[----:B------:R-:W-:-:S08]  /*2850*/  DMUL R14, R14, 2.2250738585072013831e-308 ;  /* 0x001000000e0e7828 */ /* 0x000fd00000000000 */
[----:B------:R-:W-:-:S08]  /*2860*/  DFMA R8, -R8, R14, 1 ;  /* 0x3ff000000808742b */ /* 0x000fd0000000010e */
[----:B------:R-:W-:-:S08]  /*2870*/  DFMA R8, R8, R8, R8 ;  /* 0x000000080808722b */ /* 0x000fd00000000008 */
[----:B------:R-:W-:Y:S01]  /*2880*/  DFMA R10, R14, R8, R14 ;  /* 0x000000080e0a722b */ /* 0x000fe2000000000e */
[----:B------:R-:W-:Y:S10]  /*2890*/  BRA `(.L_x_26) ;  /* 0x0000000000307947 */ /* 0x000ff40003800000 */
.L_x_27:
[----:B------:R-:W-:Y:S01]  /*28a0*/  DMUL R8, R8, 8.11296384146066816958e+31 ;  /* 0x4690000008087828 */ /* 0x000fe20000000000 */
[----:B------:R-:W-:-:S05]  /*28b0*/  IMAD.MOV.U32 R10, RZ, RZ, R14 ;  /* 0x000000ffff0a7224 */ /* 0x000fca00078e000e */
[----:B------:R-:W0:Y:S02]  /*28c0*/  MUFU.RCP64H R11, R9 ;  /* 0x00000009000b7308 */ /* 0x000e240000001800 */
[----:B0-----:R-:W-:-:S08]  /*28d0*/  DFMA R14, -R8, R10, 1 ;  /* 0x3ff00000080e742b */ /* 0x001fd0000000010a */
[----:B------:R-:W-:-:S08]  /*28e0*/  DFMA R14, R14, R14, R14 ;  /* 0x0000000e0e0e722b */ /* 0x000fd0000000000e */
[----:B------:R-:W-:-:S08]  /*28f0*/  DFMA R14, R10, R14, R10 ;  /* 0x0000000e0a0e722b */ /* 0x000fd0000000000a */
[----:B------:R-:W-:-:S08]  /*2900*/  DFMA R10, -R8, R14, 1 ;  /* 0x3ff00000080a742b */ /* 0x000fd0000000010e */
[----:B------:R-:W-:-:S08]  /*2910*/  DFMA R10, R14, R10, R14 ;  /* 0x0000000a0e0a722b */ /* 0x000fd0000000000e */
[----:B------:R-:W-:Y:S01]  /*2920*/  DMUL R10, R10, 8.11296384146066816958e+31 ;  /* 0x469000000a0a7828 */ /* 0x000fe20000000000 */
[----:B------:R-:W-:Y:S10]  /*2930*/  BRA `(.L_x_26) ;  /* 0x0000000000087947 */ /* 0x000ff40003800000 */
.L_x_25:
[----:B------:R-:W-:Y:S01]  /*2940*/  LOP3.LUT R11, R9, 0x80000, RZ, 0xfc, !PT ;  /* 0x00080000090b7812 */ /* 0x000fe200078efcff */
[----:B------:R-:W-:-:S07]  /*2950*/  IMAD.MOV.U32 R10, RZ, RZ, R8 ;  /* 0x000000ffff0a7224 */ /* 0x000fce00078e0008 */
.L_x_26:
[----:B------:R-:W-:Y:S02]  /*2960*/  IMAD.MOV.U32 R8, RZ, RZ, R0 ;  /* 0x000000ffff087224 */ /* 0x000fe400078e0000 */
[----:B------:R-:W-:-:S04]  /*2970*/  IMAD.MOV.U32 R9, RZ, RZ, 0x0 ;  /* 0x00000000ff097424 */ /* 0x000fc800078e00ff */
[----:B------:R-:W-:Y:S05]  /*2980*/  RET.REL.NODEC R8 `(ttm_trend_many_series_one_param_time_major_f32) ;  /* 0xffffffd4089c7950 */ /* 0x000fea0003c3ffff */
.L_x_28:
[----:B------:R-:W-:-:S00]  /*2990*/  BRA `(.L_x_28) ;  /* 0xfffffffc00fc7947 */ /* 0x000fc0000383ffff */
[----:B------:R-:W-:-:S00]  /*29a0*/  NOP ;  /* 0x0000000000007918 */ /* 0x000fc00000000000 */
        /* <DEDUP_REMOVED lines=13> */
.L_x_38:


//--------------------- .text.ttm_trend_batch_prefix_f64 --------------------------
	.section	.text.ttm_trend_batch_prefix_f64,"ax",@progbits
	.align	128
        .global         ttm_trend_batch_prefix_f64
        .type           ttm_trend_batch_prefix_f64,@function
        .size           ttm_trend_batch_prefix_f64,(.L_x_39 - ttm_trend_batch_prefix_f64)
        .other          ttm_trend_batch_prefix_f64,@"STO_CUDA_ENTRY STV_DEFAULT"
ttm_trend_batch_prefix_f64:
.text.ttm_trend_batch_prefix_f64:
[----:B------:R-:W-:Y:S01]  /*0000*/  LDC R1, c[0x0][0x37c] ;  /* 0x0000df00ff017b82 */ /* 0x000fe20000000800 */
[----:B------:R-:W0:Y:S01]  /*0010*/  S2R R3, SR_CTAID.X ;  /* 0x0000000000037919 */ /* 0x000e220000002500 */
[----:B------:R-:W0:Y:S02]  /*0020*/  LDCU UR4, c[0x0][0x3a8] ;  /* 0x00007500ff0477ac */ /* 0x000e240008000800 */
[----:B0-----:R-:W-:-:S13]  /*0030*/  ISETP.GE.AND P0, PT, R3, UR4, PT ;  /* 0x0000000403007c0c */ /* 0x001fda000bf06270 */
[----:B------:R-:W-:Y:S05]  /*0040*/  @P0 EXIT ;  /* 0x000000000000094d */ /* 0x000fea0003800000 */
[----:B------:R-:W0:Y:S01]  /*0050*/  LDC.64 R6, c[0x0][0x390] ;  /* 0x0000e400ff067b82 */ /* 0x000e220000000a00 */
[----:B------:R-:W1:Y:S07]  /*0060*/  LDCU.64 UR4, c[0x0][0x358] ;  /* 0x00006b00ff0477ac */ /* 0x000e6e0008000a00 */
[----:B------:R-:W2:Y:S08]  /*0070*/  LDC.64 R8, c[0x0][0x398] ;  /* 0x0000e600ff087b82 */ /* 0x000eb00000000a00 */
[----:B------:R-:W3:Y:S01]  /*0080*/  LDC.64 R4, c[0x0][0x3a0] ;  /* 0x0000e800ff047b82 */ /* 0x000ee20000000a00 */
[----:B0-----:R-:W-:-:S05]  /*0090*/  IMAD.WIDE.U32 R6, R3, 0x4, R6 ;  /* 0x0000000403067825 */ /* 0x001fca00078e0006 */
[----:B-1----:R-:W4:Y:S01]  /*00a0*/  LDG.E.CONSTANT R0, desc[UR4][R6.64] ;  /* 0x0000000406007981 */ /* 0x002f22000c1e9900 */
[----:B--2---:R-:W-:-:S05]  /*00b0*/  IMAD.WIDE.U32 R8, R3, 0x4, R8 ;  /* 0x0000000403087825 */ /* 0x004fca00078e0008 */
[----:B------:R-:W3:Y:S01]  /*00c0*/  LDG.E.CONSTANT R2, desc[UR4][R8.64] ;  /* 0x0000000408027981 */ /* 0x000ee2000c1e9900 */
[----:B----4-:R-:W-:Y:S02]  /*00d0*/  ISETP.GE.AND P0, PT, R0, 0x1, PT ;  /* 0x000000010000780c */ /* 0x010fe40003f06270 */
[----:B---3--:R-:W-:-:S04]  /*00e0*/  VIMNMX R5, PT, PT, R2, R5, !PT ;  /* 0x0000000502057248 */ /* 0x008fc80007fe0100 */
[----:B------:R-:W-:-:S13]  /*00f0*/  ISETP.GE.OR P0, PT, R5, R4, !P0 ;  /* 0x000000040500720c */ /* 0x000fda0004706670 */
[----:B------:R-:W-:Y:S05]  /*0100*/  @P0 EXIT ;  /* 0x000000000000094d */ /* 0x000fea0003800000 */
[----:B------:R-:W0:Y:S01]  /*0110*/  I2F.F64.U32 R8, R0 ;  /* 0x0000000000087312 */ /* 0x000e220000201800 */
[----:B------:R-:W1:Y:S01]  /*0120*/  S2R R5, SR_TID.X ;  /* 0x0000000000057919 */ /* 0x000e620000002100 */
[----:B------:R-:W-:Y:S06]  /*0130*/  BSSY.RECONVERGENT B0, `(.L_x_29) ;  /* 0x0000011000007945 */ /* 0x000fec0003800200 */
[----:B0-----:R-:W0:Y:S01]  /*0140*/  MUFU.RCP64H R7, R9 ;  /* 0x0000000900077308 */ /* 0x001e220000001800 */
[----:B------:R-:W-:-:S06]  /*0150*/  VIADD R6, R9, 0x300402 ;  /* 0x0030040209067836 */ /* 0x000fcc0000000000 */
[----:B0-----:R-:W-:Y:S01]  /*0160*/  DFMA R10, -R8, R6, 1 ;  /* 0x3ff00000080a742b */ /* 0x001fe20000000106 */
[----:B-1----:R-:W-:-:S07]  /*0170*/  ISETP.GE.AND P0, PT, R5, R4, PT ;  /* 0x000000040500720c */ /* 0x002fce0003f06270 */
[----:B------:R-:W-:-:S08]  /*0180*/  DFMA R10, R10, R10, R10 ;  /* 0x0000000a0a0a722b */ /* 0x000fd0000000000a */
[----:B------:R-:W-:Y:S01]  /*0190*/  DFMA R12, R6, R10, R6 ;  /* 0x0000000a060c722b */ /* 0x000fe20000000006 */
[----:B------:R-:W-:Y:S10]  /*01a0*/  @P0 BRA `(.L_x_30) ;  /* 0x0000000000240947 */ /* 0x000ff40003800000 */
[----:B------:R-:W0:Y:S01]  /*01b0*/  LDC R16, c[0x0][0x360] ;  /* 0x0000d800ff107b82 */ /* 0x000e220000000800 */
[----:B------:R-:W-:-:S07]  /*01c0*/  IMAD.MOV.U32 R17, RZ, RZ, R5 ;  /* 0x000000ffff117224 */ /* 0x000fce00078e0005 */
[----:B------:R-:W1:Y:S02]  /*01d0*/  LDC.64 R14, c[0x0][0x3b0] ;  /* 0x0000ec00ff0e7b82 */ /* 0x000e640000000a00 */
.L_x_31:
[----:B--2---:R-:W-:Y:S01]  /*01e0*/  IMAD R11, R3, R4, R17 ;  /* 0x00000004030b7224 */ /* 0x004fe200078e0211 */
[----:B0-----:R-:W-:-:S03]  /*01f0*/  IADD3 R17, PT, PT, R16, R17, RZ ;  /* 0x0000001110117210 */ /* 0x001fc60007ffe0ff */
[----:B-1----:R-:W-:Y:S01]  /*0200*/  IMAD.WIDE R10, R11, 0x4, R14 ;  /* 0x000000040b0a7825 */ /* 0x002fe200078e020e */
[----:B------:R-:W-:-:S04]  /*0210*/  ISETP.GE.AND P0, PT, R17, R4, PT ;  /* 0x000000041100720c */ /* 0x000fc80003f06270 */
[----:B------:R2:W-:Y:S09]  /*0220*/  STG.E desc[UR4][R10.64], RZ ;  /* 0x000000ff0a007986 */ /* 0x0005f2000c101904 */
[----:B------:R-:W-:Y:S05]  /*0230*/  @!P0 BRA `(.L_x_31) ;  /* 0xfffffffc00e88947 */ /* 0x000fea000383ffff */
.L_x_30:
[----:B------:R-:W-:Y:S05]  /*0240*/  BSYNC.RECONVERGENT B0 ;  /* 0x0000000000007941 */ /* 0x000fea0003800200 */
.L_x_29:
[----:B------:R-:W-:Y:S01]  /*0250*/  BAR.SYNC.DEFER_BLOCKING 0x0 ;  /* 0x0000000000007b1d */ /* 0x000fe20000010000 */
[----:B------:R-:W-:-:S05]  /*0260*/  FSETP.GEU.AND P0, PT, |R6|, 5.8789094863358348022e-39, PT ;  /* 0x004004020600780b */ /* 0x000fca0003f0e200 */
[----:B--2---:R-:W-:-:S08]  /*0270*/  DFMA R10, -R8, R12, 1 ;  /* 0x3ff00000080a742b */ /* 0x004fd0000000010c */
[----:B------:R-:W-:Y:S01]  /*0280*/  DFMA R6, R12, R10, R12 ;  /* 0x0000000a0c06722b */ /* 0x000fe2000000000c */
[----:B------:R-:W-:Y:S10]  /*0290*/  @P0 BRA `(.L_x_32) ;  /* 0x0000000000180947 */ /* 0x000ff40003800000 */
[----:B------:R-:W-:-:S05]  /*02a0*/  LOP3.LUT R4, R9, 0x7fffffff, RZ, 0xc0, !PT ;  /* 0x7fffffff09047812 */ /* 0x000fca00078ec0ff */
[----:B------:R-:W-:Y:S01]  /*02b0*/  VIADD R10, R4, 0xfff00000 ;  /* 0xfff00000040a7836 */ /* 0x000fe20000000000 */
[----:B------:R-:W-:-:S07]  /*02c0*/  MOV R4, 0x2e0 ;  /* 0x000002e000047802 */ /* 0x000fce0000000f00 */
[----:B------:R-:W-:Y:S05]  /*02d0*/  CALL.REL.NOINC `($__internal_1_$__cuda_sm20_dblrcp_rn_slowpath_v3) ;  /* 0x0000000000b47944 */ /* 0x000fea0003c00000 */
[----:B------:R-:W-:Y:S01]  /*02e0*/  IMAD.MOV.U32 R6, RZ, RZ, R8 ;  /* 0x000000ffff067224 */ /* 0x000fe200078e0008 */
[----:B------:R-:W-:-:S07]  /*02f0*/  MOV R7, R9 ;  /* 0x0000000900077202 */ /* 0x000fce0000000f00 */
.L_x_32:
[----:B------:R-:W0:Y:S01]  /*0300*/  LDC.64 R12, c[0x0][0x388] ;  /* 0x0000e200ff0c7b82 */ /* 0x000e220000000a00 */
[----:B------:R-:W-:Y:S01]  /*0310*/  ISETP.NE.AND P0, PT, R5, RZ, PT ;  /* 0x000000ff0500720c */ /* 0x000fe20003f05270 */
[----:B------:R-:W1:Y:S06]  /*0320*/  LDCU UR7, c[0x0][0x3a0] ;  /* 0x00007400ff0777ac */ /* 0x000e6c0008000800 */
[----:B------:R-:W2:Y:S08]  /*0330*/  LDC.64 R8, c[0x0][0x380] ;  /* 0x0000e000ff087b82 */ /* 0x000eb00000000a00 */
[----:B------:R-:W3:Y:S01]  /*0340*/  @!P0 LDC.64 R16, c[0x0][0x3b0] ;  /* 0x0000ec00ff108b82 */ /* 0x000ee20000000a00 */
[----:B0-----:R-:W-:-:S06]  /*0350*/  @!P0 IMAD.WIDE R12, R2, 0x4, R12 ;  /* 0x00000004020c8825 */ /* 0x001fcc00078e020c */
[----:B------:R0:W4:Y:S01]  /*0360*/  @!P0 LDG.E.CONSTANT R12, desc[UR4][R12.64] ;  /* 0x000000040c0c8981 */ /* 0x000122000c1e9900 */
[----:B--2---:R-:W-:-:S06]  /*0370*/  @!P0 IMAD.WIDE R8, R2, 0x8, R8 ;  /* 0x0000000802088825 */ /* 0x004fcc00078e0208 */
[----:B------:R-:W2:Y:S01]  /*0380*/  @!P0 LDG.E.64.CONSTANT R8, desc[UR4][R8.64] ;  /* 0x0000000408088981 */ /* 0x000ea2000c1e9b00 */
[--C-:B0-----:R-:W-:Y:S01]  /*0390*/  IADD3 R13, PT, PT, R5, 0x1, R2.reuse ;  /* 0x00000001050d7810 */ /* 0x101fe20007ffe002 */
[----:B-1----:R-:W-:-:S03]  /*03a0*/  @!P0 IMAD R5, R3, UR7, R2 ;  /* 0x0000000703058c24 */ /* 0x002fc6000f8e0202 */
[----:B------:R-:W-:Y:S01]  /*03b0*/  ISETP.GE.AND P2, PT, R13, UR7, PT ;  /* 0x000000070d007c0c */ /* 0x000fe2000bf46270 */
[----:B---3--:R-:W-:Y:S01]  /*03c0*/  @!P0 IMAD.WIDE R4, R5, 0x4, R16 ;  /* 0x0000000405048825 */ /* 0x008fe200078e0210 */
[----:B----4-:R-:W0:Y:S01]  /*03d0*/  @!P0 F2F.F64.F32 R14, R12 ;  /* 0x0000000c000e8310 */ /* 0x010e220000201800 */
[----:B--2---:R-:W-:-:S08]  /*03e0*/  @!P0 DMUL R10, R8, R6 ;  /* 0x00000006080a8228 */ /* 0x004fd00000000000 */
[----:B0-----:R-:W-:-:S06]  /*03f0*/  @!P0 DSETP.GEU.AND P1, PT, R10, R14, PT ;  /* 0x0000000e0a00822a */ /* 0x001fcc0003f2e000 */
[----:B------:R-:W-:-:S05]  /*0400*/  @!P0 FSEL R11, RZ, 1, P1 ;  /* 0x3f800000ff0b8808 */ /* 0x000fca0000800000 */
[----:B------:R0:W-:Y:S01]  /*0410*/  @!P0 STG.E desc[UR4][R4.64], R11 ;  /* 0x0000000b04008986 */ /* 0x0001e2000c101904 */
[----:B------:R-:W-:Y:S06]  /*0420*/  BAR.SYNC.DEFER_BLOCKING 0x0 ;  /* 0x0000000000007b1d */ /* 0x000fec0000010000 */
[----:B------:R-:W-:Y:S05]  /*0430*/  @P2 EXIT ;  /* 0x000000000000294d */ /* 0x000fea0003800000 */
[----:B0-----:R-:W0:Y:S01]  /*0440*/  LDC.64 R4, c[0x0][0x3b0] ;  /* 0x0000ec00ff047b82 */ /* 0x001e220000000a00 */
[----:B------:R-:W1:Y:S07]  /*0450*/  LDCU UR6, c[0x0][0x360] ;  /* 0x00006c00ff0677ac */ /* 0x000e6e0008000800 */
[----:B------:R-:W2:Y:S08]  /*0460*/  LDC.64 R8, c[0x0][0x380] ;  /* 0x0000e000ff087b82 */ /* 0x000eb00000000a00 */
[----:B------:R-:W3:Y:S02]  /*0470*/  LDC.64 R10, c[0x0][0x388] ;  /* 0x0000e200ff0a7b82 */ /* 0x000ee40000000a00 */
.L_x_33:
[C---:B------:R-:W-:Y:S02]  /*0480*/  IMAD.IADD R17, R13.reuse, 0x1, -R0 ;  /* 0x000000010d117824 */ /* 0x040fe400078e0a00 */
[----:B--2---:R-:W-:-:S04]  /*0490*/  IMAD.WIDE R14, R13, 0x8, R8 ;  /* 0x000000080d0e7825 */ /* 0x004fc800078e0208 */
[----:B------:R-:W-:Y:S02]  /*04a0*/  IMAD.WIDE R16, R17, 0x8, R8 ;  /* 0x0000000811107825 */ /* 0x000fe400078e0208 */
[----:B------:R-:W2:Y:S02]  /*04b0*/  LDG.E.64.CONSTANT R14, desc[UR4][R14.64] ;  /* 0x000000040e0e7981 */ /* 0x000ea4000c1e9b00 */
[----:B---3--:R-:W-:Y:S02]  /*04c0*/  IMAD.WIDE R20, R13, 0x4, R10 ;  /* 0x000000040d147825 */ /* 0x008fe400078e020a */
[----:B------:R-:W2:Y:S04]  /*04d0*/  LDG.E.64.CONSTANT R16, desc[UR4][R16.64] ;  /* 0x0000000410107981 */ /* 0x000ea8000c1e9b00 */
[----:B------:R-:W3:Y:S01]  /*04e0*/  LDG.E.CONSTANT R20, desc[UR4][R20.64] ;  /* 0x0000000414147981 */ /* 0x000ee2000c1e9900 */
[----:B--2---:R-:W-:Y:S01]  /*04f0*/  DADD R18, R14, -R16 ;  /* 0x000000000e127229 */ /* 0x004fe20000000810 */
[----:B---3--:R-:W2:Y:S07]  /*0500*/  F2F.F64.F32 R22, R20 ;  /* 0x0000001400167310 */ /* 0x008eae0000201800 */
[----:B------:R-:W-:-:S08]  /*0510*/  DMUL R18, R18, R6 ;  /* 0x0000000612127228 */ /* 0x000fd00000000000 */
[----:B--2---:R-:W-:Y:S01]  /*0520*/  DSETP.GEU.AND P0, PT, R18, R22, PT ;  /* 0x000000161200722a */ /* 0x004fe20003f0e000 */
[----:B------:R-:W-:-:S04]  /*0530*/  IMAD R19, R3, UR7, R13 ;  /* 0x0000000703137c24 */ /* 0x000fc8000f8e020d */
[----:B0-----:R-:W-:Y:S01]  /*0540*/  IMAD.WIDE R18, R19, 0x4, R4 ;  /* 0x0000000413127825 */ /* 0x001fe200078e0204 */
[----:B------:R-:W-:-:S03]  /*0550*/  FSEL R23, RZ, 1, P0 ;  /* 0x3f800000ff177808 */ /* 0x000fc60000000000 */
[----:B-1----:R-:W-:Y:S02]  /*0560*/  VIADD R13, R13, UR6 ;  /* 0x000000060d0d7c36 */ /* 0x002fe40008000000 */
[----:B------:R4:W-:Y:S03]  /*0570*/  STG.E desc[UR4][R18.64], R23 ;  /* 0x0000001712007986 */ /* 0x0009e6000c101904 */
[----:B------:R-:W-:-:S13]  /*0580*/  ISETP.GE.AND P0, PT, R13, UR7, PT ;  /* 0x000000070d007c0c */ /* 0x000fda000bf06270 */
[----:B----4-:R-:W-:Y:S05]  /*0590*/  @!P0 BRA `(.L_x_33) ;  /* 0xfffffffc00b88947 */ /* 0x010fea000383ffff */
[----:B------:R-:W-:Y:S05]  /*05a0*/  EXIT ;  /* 0x000000000000794d */ /* 0x000fea0003800000 */
        .weak           $__internal_1_$__cuda_sm20_dblrcp_rn_slowpath_v3
        .type           $__internal_1_$__cuda_sm20_dblrcp_rn_slowpath_v3,@function
        .size           $__internal_1_$__cuda_sm20_dblrcp_rn_slowpath_v3,(.L_x_39 - $__internal_1_$__cuda_sm20_dblrcp_rn_slowpath_v3)
$__internal_1_$__cuda_sm20_dblrcp_rn_slowpath_v3:
[----:B------:R-:W-:Y:S01]  /*05b0*/  MOV R6, R8 ;  /* 0x0000000800067202 */ /* 0x000fe20000000f00 */
[----:B------:R-:W-:-:S06]  /*05c0*/  IMAD.MOV.U32 R7, RZ, RZ, R9 ;  /* 0x000000ffff077224 */ /* 0x000fcc00078e0009 */
[----:B------:R-:W-:-:S14]  /*05d0*/  DSETP.GTU.AND P0, PT, |R6|, +INF , PT ;  /* 0x7ff000000600742a */ /* 0x000fdc0003f0c200 */
[----:B------:R-:W-:Y:S05]  /*05e0*/  @P0 BRA `(.L_x_34) ;  /* 0x00000000007c0947 */ /* 0x000fea0003800000 */
[----:B------:R-:W-:-:S05]  /*05f0*/  LOP3.LUT R11, R9, 0x7fffffff, RZ, 0xc0, !PT ;  /* 0x7fffffff090b7812 */ /* 0x000fca00078ec0ff */
[----:B------:R-:W-:-:S05]  /*0600*/  VIADD R8, R11, 0xffffffff ;  /* 0xffffffff0b087836 */ /* 0x000fca0000000000 */
[----:B------:R-:W-:-:S13]  /*0610*/  ISETP.GE.U32.AND P0, PT, R8, 0x7fefffff, PT ;  /* 0x7fefffff0800780c */ /* 0x000fda0003f06070 */
[----:B------:R-:W-:Y:S02]  /*0620*/  @P0 LOP3.LUT R9, R7, 0x7ff00000, RZ, 0x3c, !PT ;  /* 0x7ff0000007090812 */ /* 0x000fe400078e3cff */
[----:B------:R-:W-:Y:S01]  /*0630*/  @P0 MOV R8, RZ ;  /* 0x000000ff00080202 */ /* 0x000fe20000000f00 */
[----:B------:R-:W-:Y:S06]  /*0640*/  @P0 BRA `(.L_x_35) ;  /* 0x00000000006c0947 */ /* 0x000fec0003800000 */
[----:B------:R-:W-:-:S13]  /*0650*/  ISETP.GE.U32.AND P0, PT, R11, 0x1000001, PT ;  /* 0x010000010b00780c */ /* 0x000fda0003f06070 */
[----:B------:R-:W-:Y:S05]  /*0660*/  @!P0 BRA `(.L_x_36) ;  /* 0x0000000000348947 */ /* 0x000fea0003800000 */
[----:B------:R-:W-:Y:S01]  /*0670*/  VIADD R9, R7, 0xc0200000 ;  /* 0xc020000007097836 */ /* 0x000fe20000000000 */
[----:B------:R-:W-:-:S03]  /*0680*/  MOV R8, R6 ;  /* 0x0000000600087202 */ /* 0x000fc60000000f00 */
[----:B------:R-:W0:Y:S03]  /*0690*/  MUFU.RCP64H R11, R9 ;  /* 0x00000009000b7308 */ /* 0x000e260000001800 */
        /* <DEDUP_REMOVED lines=10> */
.L_x_36:
        /* <DEDUP_REMOVED lines=10> */
.L_x_34:
[----:B------:R-:W-:Y:S02]  /*07e0*/  LOP3.LUT R9, R7, 0x80000, RZ, 0xfc, !PT ;  /* 0x0008000007097812 */ /* 0x000fe400078efcff */
[----:B------:R-:W-:-:S07]  /*07f0*/  MOV R8, R6 ;  /* 0x0000000600087202 */ /* 0x000fce0000000f00 */
.L_x_35:
[----:B------:R-:W-:Y:S01]  /*0800*/  IMAD.MOV.U32 R6, RZ, RZ, R4 ;  /* 0x000000ffff067224 */ /* 0x000fe200078e0004 */
[----:B------:R-:W-:-:S04]  /*0810*/  MOV R7, 0x0 ;  /* 0x0000000000077802 */ /* 0x000fc80000000f00 */
[----:B------:R-:W-:Y:S05]  /*0820*/  RET.REL.NODEC R6 `(ttm_trend_batch_prefix_f64) ;  /* 0xfffffff406f47950 */ /* 0x000fea0003c3ffff */
.L_x_37:
        /* <DEDUP_REMOVED lines=13> */
.L_x_39:


//--------------------- .nv.shared.reserved.0     --------------------------
	.section	.nv.shared.reserved.0,"aw",@nobits
	.weak		__nv_reservedSMEM_offset_0_alias
	.size		__nv_reservedSMEM_offset_0_alias, 0, 64
	.other		__nv_reservedSMEM_offset_0_alias,@"STO_CUDA_RESERVED_SHARED STV_DEFAULT"
__nv_reservedSMEM_offset_0_alias:
	.zero		0
	.zero		64


//--------------------- .nv.constant0.ttm_trend_many_series_one_param_time_major_f32 --------------------------
	.section	.nv.constant0.ttm_trend_many_series_one_param_time_major_f32,"a",@progbits
	.sectionflags	@""
	.align	4
.nv.constant0.ttm_trend_many_series_one_param_time_major_f32:
	.zero		944


//--------------------- .nv.constant0.ttm_trend_batch_prefix_f64 --------------------------
	.section	.nv.constant0.ttm_trend_batch_prefix_f64,"a",@progbits
	.sectionflags	@""
	.align	4
.nv.constant0.ttm_trend_batch_prefix_f64:
	.zero		952


//--------------------- SYMBOLS --------------------------

	.type		.nv.reservedSmem.offset0,@object
	.size		.nv.reservedSmem.offset0,0x4
